//
// Generated by NVIDIA NVVM Compiler
//
// Compiler Build ID: CL-36424714
// Cuda compilation tools, release 13.0, V13.0.88
// Based on NVVM 20.0.0
//

.version 9.0
.target sm_100
.address_size 64

	// .globl	cubeRenderer03
.global .align 4 .b8 __cudart_i2opi_f[24] = {65, 144, 67, 60, 153, 149, 98, 219, 192, 221, 52, 245, 209, 87, 39, 252, 41, 21, 68, 78, 110, 131, 249, 162};

.visible .entry cubeRenderer03(
	.param .u64 .ptr .align 1 cubeRenderer03_param_0,
	.param .u32 cubeRenderer03_param_1,
	.param .u32 cubeRenderer03_param_2,
	.param .f32 cubeRenderer03_param_3,
	.param .f32 cubeRenderer03_param_4,
	.param .f32 cubeRenderer03_param_5,
	.param .f32 cubeRenderer03_param_6,
	.param .u32 cubeRenderer03_param_7,
	.param .u32 cubeRenderer03_param_8,
	.param .u32 cubeRenderer03_param_9,
	.param .u32 cubeRenderer03_param_10,
	.param .u32 cubeRenderer03_param_11,
	.param .u32 cubeRenderer03_param_12,
	.param .u32 cubeRenderer03_param_13
)
{
	.local .align 16 .b8 	__local_depot0[560];
	.reg .b64 	%SP;
	.reg .b64 	%SPL;
	.reg .pred 	%p<147>;
	.reg .b32 	%r<787>;
	.reg .b32 	%f<468>;
	.reg .b64 	%rd<346>;
	.reg .b64 	%fd<41>;

	mov.u64 	%SPL, __local_depot0;
	ld.param.u32 	%r224, [cubeRenderer03_param_1];
	ld.param.u32 	%r233, [cubeRenderer03_param_2];
	ld.param.f32 	%f84, [cubeRenderer03_param_3];
	ld.param.f32 	%f85, [cubeRenderer03_param_4];
	ld.param.f32 	%f87, [cubeRenderer03_param_6];
	ld.param.u32 	%r226, [cubeRenderer03_param_7];
	ld.param.u32 	%r227, [cubeRenderer03_param_8];
	ld.param.u32 	%r228, [cubeRenderer03_param_9];
	ld.param.u32 	%r232, [cubeRenderer03_param_13];
	add.u64 	%rd1, %SPL, 0;
	add.u64 	%rd2, %SPL, 0;
	add.u64 	%rd3, %SPL, 0;
	add.u64 	%rd4, %SPL, 0;
	add.u64 	%rd5, %SPL, 0;
	add.u64 	%rd6, %SPL, 0;
	add.u64 	%rd7, %SPL, 0;
	add.u64 	%rd8, %SPL, 0;
	add.u64 	%rd9, %SPL, 0;
	add.u64 	%rd10, %SPL, 0;
	add.u64 	%rd11, %SPL, 0;
	add.u64 	%rd12, %SPL, 0;
	add.u64 	%rd13, %SPL, 0;
	add.u64 	%rd14, %SPL, 0;
	add.u64 	%rd15, %SPL, 0;
	add.u64 	%rd16, %SPL, 0;
	add.u64 	%rd17, %SPL, 0;
	add.u64 	%rd18, %SPL, 0;
	add.u64 	%rd19, %SPL, 0;
	add.u64 	%rd20, %SPL, 0;
	add.u64 	%rd21, %SPL, 32;
	add.u64 	%rd22, %SPL, 320;
	mov.u32 	%r234, %ctaid.x;
	mov.u32 	%r235, %ntid.x;
	mov.u32 	%r236, %tid.x;
	mad.lo.s32 	%r1, %r234, %r235, %r236;
	mov.u32 	%r237, %ctaid.y;
	mov.u32 	%r238, %ntid.y;
	mov.u32 	%r239, %tid.y;
	mad.lo.s32 	%r240, %r237, %r238, %r239;
	setp.ge.s32 	%p6, %r1, %r224;
	setp.ge.s32 	%p7, %r240, %r233;
	or.pred  	%p8, %p6, %p7;
	@%p8 bra 	$L__BB0_133;
	ld.param.f32 	%f445, [cubeRenderer03_param_5];
	ld.param.u64 	%rd323, [cubeRenderer03_param_0];
	cvta.to.global.u64 	%rd111, %rd323;
	mad.lo.s32 	%r242, %r224, %r240, %r1;
	mul.lo.s32 	%r243, %r242, 3;
	cvt.s64.s32 	%rd112, %r243;
	add.s64 	%rd23, %rd111, %rd112;
	st.global.u8 	[%rd23], %r226;
	st.global.u8 	[%rd23+1], %r227;
	st.global.u8 	[%rd23+2], %r228;
	cvt.rn.f32.s32 	%f88, %r224;
	mul.f32 	%f1, %f88, 0f3F000000;
	cvt.rn.f32.u32 	%f89, %r233;
	mul.f32 	%f2, %f89, 0f3F000000;
	min.s32 	%r244, %r224, %r233;
	cvt.rn.f32.s32 	%f90, %r244;
	mul.f32 	%f91, %f90, 0f3E4CCCCD;
	mul.f32 	%f3, %f84, %f91;
	mov.f32 	%f92, 0fBF000000;
	mov.f32 	%f93, 0f3F000000;
	mov.f32 	%f94, 0fBFC00000;
	st.local.v4.f32 	[%rd21], {%f94, %f93, %f93, %f92};
	st.local.v4.f32 	[%rd21+16], {%f93, %f93, %f92, %f92};
	st.local.v4.f32 	[%rd21+32], {%f93, %f94, %f92, %f93};
	st.local.v4.f32 	[%rd21+48], {%f92, %f93, %f93, %f93};
	st.local.v4.f32 	[%rd21+64], {%f93, %f93, %f93, %f92};
	st.local.v4.f32 	[%rd21+80], {%f93, %f92, %f92, %f93};
	mov.f32 	%f95, 0f3FC00000;
	st.local.v4.f32 	[%rd21+96], {%f93, %f93, %f93, %f95};
	st.local.v4.f32 	[%rd21+112], {%f93, %f93, %f95, %f92};
	st.local.v4.f32 	[%rd21+128], {%f93, %f93, %f92, %f93};
	st.local.v4.f32 	[%rd21+144], {%f92, %f92, %f93, %f93};
	st.local.v4.f32 	[%rd21+160], {%f92, %f93, %f93, %f94};
	st.local.v4.f32 	[%rd21+176], {%f93, %f92, %f94, %f93};
	st.local.v4.f32 	[%rd21+192], {%f94, %f92, %f92, %f92};
	st.local.v4.f32 	[%rd21+208], {%f92, %f92, %f92, %f94};
	st.local.v4.f32 	[%rd21+224], {%f92, %f94, %f94, %f92};
	st.local.v4.f32 	[%rd21+240], {%f93, %f92, %f92, %f95};
	st.local.v4.f32 	[%rd21+256], {%f92, %f92, %f95, %f94};
	st.local.v4.f32 	[%rd21+272], {%f92, %f93, %f94, %f92};
	mov.b32 	%r245, 2;
	mov.b32 	%r246, 1;
	mov.b32 	%r706, 0;
	st.local.v4.u32 	[%rd22], {%r706, %r246, %r246, %r245};
	mov.b32 	%r247, 3;
	st.local.v4.u32 	[%rd22+16], {%r245, %r247, %r247, %r706};
	mov.b32 	%r248, 6;
	mov.b32 	%r249, 5;
	mov.b32 	%r250, 4;
	st.local.v4.u32 	[%rd22+32], {%r250, %r249, %r249, %r248};
	mov.b32 	%r251, 7;
	st.local.v4.u32 	[%rd22+48], {%r248, %r251, %r251, %r250};
	mov.b32 	%r252, 10;
	mov.b32 	%r253, 9;
	mov.b32 	%r254, 8;
	st.local.v4.u32 	[%rd22+64], {%r254, %r253, %r253, %r252};
	mov.b32 	%r255, 11;
	st.local.v4.u32 	[%rd22+80], {%r252, %r255, %r255, %r254};
	mov.b32 	%r256, 14;
	mov.b32 	%r257, 13;
	mov.b32 	%r258, 12;
	st.local.v4.u32 	[%rd22+96], {%r258, %r257, %r257, %r256};
	mov.b32 	%r259, 15;
	st.local.v4.u32 	[%rd22+112], {%r256, %r259, %r259, %r258};
	mov.b32 	%r260, 18;
	mov.b32 	%r261, 17;
	mov.b32 	%r262, 16;
	st.local.v4.u32 	[%rd22+128], {%r262, %r261, %r261, %r260};
	mov.b32 	%r263, 19;
	st.local.v4.u32 	[%rd22+144], {%r260, %r263, %r263, %r262};
	mov.b32 	%r264, 22;
	mov.b32 	%r265, 21;
	mov.b32 	%r266, 20;
	st.local.v4.u32 	[%rd22+160], {%r266, %r265, %r265, %r264};
	mov.b32 	%r267, 23;
	st.local.v4.u32 	[%rd22+176], {%r264, %r267, %r267, %r266};
	st.local.v4.u32 	[%rd22+192], {%r245, %r248, %r248, %r252};
	st.local.v4.u32 	[%rd22+208], {%r247, %r251, %r251, %r255};
	st.local.v4.u32 	[%rd22+224], {%r256, %r260, %r260, %r264};
	mul.f32 	%f96, %f85, 0f3F22F983;
	cvt.rni.s32.f32 	%r268, %f96;
	cvt.rn.f32.s32 	%f97, %r268;
	fma.rn.f32 	%f98, %f97, 0fBFC90FDA, %f85;
	fma.rn.f32 	%f99, %f97, 0fB3A22168, %f98;
	fma.rn.f32 	%f100, %f97, 0fA7C234C5, %f99;
	abs.f32 	%f101, %f85;
	setp.ltu.f32 	%p9, %f101, 0f47CE4780;
	setp.eq.f32 	%p10, %f101, 0f7F800000;
	mov.b32 	%r3, %f85;
	shr.u32 	%r269, %r3, 23;
	and.b32  	%r270, %r269, 224;
	add.s32 	%r271, %r270, -128;
	shl.b32 	%r272, %r3, 8;
	or.b32  	%r4, %r272, -2147483648;
	shr.u32 	%r273, %r271, 5;
	and.b32  	%r5, %r269, 31;
	mul.wide.u32 	%rd113, %r273, 4;
	sub.s64 	%rd24, %rd20, %rd113;
	sub.s32 	%r6, 32, %r5;
	mov.f32 	%f102, 0f00000000;
	mul.rn.f32 	%f103, %f85, %f102;
	sub.s64 	%rd25, %rd19, %rd113;
	sub.s64 	%rd26, %rd18, %rd113;
	sub.s64 	%rd27, %rd17, %rd113;
	mul.f32 	%f104, %f445, 0f3F22F983;
	cvt.rni.s32.f32 	%r274, %f104;
	cvt.rn.f32.s32 	%f105, %r274;
	fma.rn.f32 	%f106, %f105, 0fBFC90FDA, %f445;
	fma.rn.f32 	%f107, %f105, 0fB3A22168, %f106;
	fma.rn.f32 	%f108, %f105, 0fA7C234C5, %f107;
	abs.f32 	%f109, %f445;
	setp.ltu.f32 	%p11, %f109, 0f47CE4780;
	setp.eq.f32 	%p12, %f109, 0f7F800000;
	mov.b32 	%r7, %f445;
	shr.u32 	%r275, %r7, 23;
	and.b32  	%r276, %r275, 224;
	add.s32 	%r277, %r276, -128;
	shl.b32 	%r278, %r7, 8;
	or.b32  	%r8, %r278, -2147483648;
	shr.u32 	%r279, %r277, 5;
	and.b32  	%r9, %r275, 31;
	mul.wide.u32 	%rd114, %r279, 4;
	sub.s64 	%rd28, %rd16, %rd114;
	sub.s32 	%r10, 32, %r9;
	mul.rn.f32 	%f110, %f445, %f102;
	sub.s64 	%rd29, %rd15, %rd114;
	mul.f32 	%f111, %f87, 0f3F22F983;
	cvt.rni.s32.f32 	%r280, %f111;
	cvt.rn.f32.s32 	%f112, %r280;
	fma.rn.f32 	%f113, %f112, 0fBFC90FDA, %f87;
	fma.rn.f32 	%f114, %f112, 0fB3A22168, %f113;
	fma.rn.f32 	%f115, %f112, 0fA7C234C5, %f114;
	abs.f32 	%f116, %f87;
	setp.ltu.f32 	%p13, %f116, 0f47CE4780;
	setp.eq.f32 	%p14, %f116, 0f7F800000;
	mov.b32 	%r11, %f87;
	shr.u32 	%r281, %r11, 23;
	and.b32  	%r282, %r281, 224;
	add.s32 	%r283, %r282, -128;
	shl.b32 	%r284, %r11, 8;
	or.b32  	%r12, %r284, -2147483648;
	shr.u32 	%r285, %r283, 5;
	and.b32  	%r13, %r281, 31;
	mul.wide.u32 	%rd115, %r285, 4;
	sub.s64 	%rd30, %rd14, %rd115;
	sub.s32 	%r14, 32, %r13;
	mul.rn.f32 	%f117, %f87, %f102;
	sub.s64 	%rd31, %rd13, %rd115;
	sub.s64 	%rd32, %rd12, %rd115;
	sub.s64 	%rd33, %rd11, %rd115;
	sub.s64 	%rd34, %rd10, %rd113;
	sub.s64 	%rd35, %rd9, %rd113;
	sub.s64 	%rd36, %rd8, %rd113;
	sub.s64 	%rd37, %rd7, %rd113;
	sub.s64 	%rd38, %rd6, %rd114;
	sub.s64 	%rd39, %rd5, %rd114;
	sub.s64 	%rd40, %rd4, %rd115;
	sub.s64 	%rd41, %rd3, %rd115;
	sub.s64 	%rd42, %rd2, %rd115;
	sub.s64 	%rd43, %rd1, %rd115;
	cvt.rn.f32.s32 	%f4, %r232;
	or.pred  	%p1, %p9, %p10;
	selp.b32 	%r15, %r268, 0, %p9;
	selp.f32 	%f5, %f100, %f103, %p9;
	or.pred  	%p2, %p11, %p12;
	selp.b32 	%r16, %r274, 0, %p11;
	selp.f32 	%f6, %f108, %f110, %p11;
	or.pred  	%p3, %p13, %p14;
	selp.b32 	%r17, %r280, 0, %p13;
	selp.f32 	%f7, %f115, %f117, %p13;
$L__BB0_2:
	mul.wide.u32 	%rd116, %r706, 8;
	add.s64 	%rd117, %rd22, %rd116;
	ld.local.v2.u32 	{%r286, %r287}, [%rd117];
	shr.s32 	%r288, %r286, 31;
	shr.u32 	%r289, %r288, 30;
	add.s32 	%r290, %r286, %r289;
	and.b32  	%r291, %r290, -4;
	sub.s32 	%r292, %r286, %r291;
	shr.s32 	%r293, %r290, 2;
	shr.s32 	%r294, %r287, 31;
	shr.u32 	%r295, %r294, 30;
	add.s32 	%r296, %r287, %r295;
	and.b32  	%r297, %r296, -4;
	sub.s32 	%r298, %r287, %r297;
	shr.s32 	%r299, %r296, 2;
	mul.wide.s32 	%rd118, %r293, 48;
	add.s64 	%rd119, %rd21, %rd118;
	mul.wide.s32 	%rd120, %r292, 12;
	add.s64 	%rd121, %rd119, %rd120;
	ld.local.f32 	%f8, [%rd121];
	ld.local.f32 	%f9, [%rd121+4];
	ld.local.f32 	%f10, [%rd121+8];
	mul.wide.s32 	%rd122, %r299, 48;
	add.s64 	%rd123, %rd21, %rd122;
	mul.wide.s32 	%rd124, %r298, 12;
	add.s64 	%rd125, %rd123, %rd124;
	ld.local.f32 	%f11, [%rd125];
	ld.local.f32 	%f12, [%rd125+4];
	ld.local.f32 	%f13, [%rd125+8];
	mov.u32 	%r710, %r15;
	mov.f32 	%f446, %f5;
	@%p1 bra 	$L__BB0_8;
	mov.b64 	%rd326, 0;
	mov.b32 	%r707, 0;
	mov.u64 	%rd324, __cudart_i2opi_f;
	mov.u64 	%rd325, %rd20;
$L__BB0_4:
	.pragma "nounroll";
	ld.global.nc.u32 	%r301, [%rd324];
	mad.wide.u32 	%rd128, %r301, %r4, %rd326;
	shr.u64 	%rd326, %rd128, 32;
	st.local.u32 	[%rd325], %rd128;
	add.s32 	%r707, %r707, 1;
	add.s64 	%rd325, %rd325, 4;
	add.s64 	%rd324, %rd324, 4;
	setp.ne.s32 	%p15, %r707, 6;
	@%p15 bra 	$L__BB0_4;
	setp.eq.s32 	%p16, %r5, 0;
	st.local.u32 	[%rd20+24], %rd326;
	ld.local.u32 	%r708, [%rd24+24];
	ld.local.u32 	%r709, [%rd24+20];
	@%p16 bra 	$L__BB0_7;
	shl.b32 	%r302, %r708, %r5;
	shr.u32 	%r303, %r709, %r6;
	add.s32 	%r708, %r303, %r302;
	shl.b32 	%r304, %r709, %r5;
	ld.local.u32 	%r305, [%rd24+16];
	shr.u32 	%r306, %r305, %r6;
	add.s32 	%r709, %r306, %r304;
$L__BB0_7:
	setp.lt.s32 	%p17, %r3, 0;
	shr.u32 	%r307, %r708, 30;
	shf.l.wrap.b32 	%r308, %r709, %r708, 2;
	shl.b32 	%r309, %r709, 2;
	shr.u32 	%r310, %r308, 31;
	add.s32 	%r311, %r310, %r307;
	neg.s32 	%r312, %r311;
	selp.b32 	%r710, %r312, %r311, %p17;
	xor.b32  	%r313, %r308, %r3;
	shr.s32 	%r314, %r308, 31;
	xor.b32  	%r315, %r314, %r308;
	xor.b32  	%r316, %r314, %r309;
	cvt.u64.u32 	%rd129, %r315;
	shl.b64 	%rd130, %rd129, 32;
	cvt.u64.u32 	%rd131, %r316;
	or.b64  	%rd132, %rd130, %rd131;
	cvt.rn.f64.s64 	%fd1, %rd132;
	mul.f64 	%fd2, %fd1, 0d3BF921FB54442D19;
	cvt.rn.f32.f64 	%f118, %fd2;
	neg.f32 	%f119, %f118;
	setp.lt.s32 	%p18, %r313, 0;
	selp.f32 	%f446, %f119, %f118, %p18;
$L__BB0_8:
	add.s32 	%r317, %r710, 1;
	mul.rn.f32 	%f120, %f446, %f446;
	and.b32  	%r318, %r710, 1;
	setp.eq.b32 	%p19, %r318, 1;
	selp.f32 	%f121, %f446, 0f3F800000, %p19;
	fma.rn.f32 	%f122, %f120, %f121, 0f00000000;
	fma.rn.f32 	%f123, %f120, 0f37CBAC00, 0fBAB607ED;
	selp.f32 	%f124, 0fB94D4153, %f123, %p19;
	selp.f32 	%f125, 0f3C0885E4, 0f3D2AAABB, %p19;
	fma.rn.f32 	%f126, %f124, %f120, %f125;
	selp.f32 	%f127, 0fBE2AAAA8, 0fBEFFFFFF, %p19;
	fma.rn.f32 	%f128, %f126, %f120, %f127;
	fma.rn.f32 	%f129, %f128, %f122, %f121;
	and.b32  	%r319, %r317, 2;
	setp.eq.s32 	%p20, %r319, 0;
	mov.f32 	%f130, 0f00000000;
	sub.f32 	%f131, %f130, %f129;
	selp.f32 	%f16, %f129, %f131, %p20;
	mov.u32 	%r714, %r15;
	mov.f32 	%f447, %f5;
	@%p1 bra 	$L__BB0_14;
	mov.b64 	%rd327, 0;
	mov.b32 	%r711, 0;
$L__BB0_10:
	.pragma "nounroll";
	mul.wide.u32 	%rd134, %r711, 4;
	mov.u64 	%rd135, __cudart_i2opi_f;
	add.s64 	%rd136, %rd135, %rd134;
	ld.global.nc.u32 	%r321, [%rd136];
	mad.wide.u32 	%rd137, %r321, %r4, %rd327;
	shr.u64 	%rd327, %rd137, 32;
	add.s64 	%rd138, %rd19, %rd134;
	st.local.u32 	[%rd138], %rd137;
	add.s32 	%r711, %r711, 1;
	setp.ne.s32 	%p21, %r711, 6;
	@%p21 bra 	$L__BB0_10;
	setp.eq.s32 	%p22, %r5, 0;
	st.local.u32 	[%rd19+24], %rd327;
	ld.local.u32 	%r712, [%rd25+24];
	ld.local.u32 	%r713, [%rd25+20];
	@%p22 bra 	$L__BB0_13;
	shl.b32 	%r322, %r712, %r5;
	shr.u32 	%r323, %r713, %r6;
	add.s32 	%r712, %r323, %r322;
	shl.b32 	%r324, %r713, %r5;
	ld.local.u32 	%r325, [%rd25+16];
	shr.u32 	%r326, %r325, %r6;
	add.s32 	%r713, %r326, %r324;
$L__BB0_13:
	setp.lt.s32 	%p23, %r3, 0;
	shr.u32 	%r327, %r712, 30;
	shf.l.wrap.b32 	%r328, %r713, %r712, 2;
	shl.b32 	%r329, %r713, 2;
	shr.u32 	%r330, %r328, 31;
	add.s32 	%r331, %r330, %r327;
	neg.s32 	%r332, %r331;
	selp.b32 	%r714, %r332, %r331, %p23;
	xor.b32  	%r333, %r328, %r3;
	shr.s32 	%r334, %r328, 31;
	xor.b32  	%r335, %r334, %r328;
	xor.b32  	%r336, %r334, %r329;
	cvt.u64.u32 	%rd139, %r335;
	shl.b64 	%rd140, %rd139, 32;
	cvt.u64.u32 	%rd141, %r336;
	or.b64  	%rd142, %rd140, %rd141;
	cvt.rn.f64.s64 	%fd3, %rd142;
	mul.f64 	%fd4, %fd3, 0d3BF921FB54442D19;
	cvt.rn.f32.f64 	%f132, %fd4;
	neg.f32 	%f133, %f132;
	setp.lt.s32 	%p24, %r333, 0;
	selp.f32 	%f447, %f133, %f132, %p24;
$L__BB0_14:
	mul.rn.f32 	%f134, %f447, %f447;
	and.b32  	%r337, %r714, 1;
	setp.eq.b32 	%p25, %r337, 1;
	selp.f32 	%f135, 0f3F800000, %f447, %p25;
	fma.rn.f32 	%f136, %f134, %f135, 0f00000000;
	fma.rn.f32 	%f137, %f134, 0f37CBAC00, 0fBAB607ED;
	selp.f32 	%f138, %f137, 0fB94D4153, %p25;
	selp.f32 	%f139, 0f3D2AAABB, 0f3C0885E4, %p25;
	fma.rn.f32 	%f140, %f138, %f134, %f139;
	selp.f32 	%f141, 0fBEFFFFFF, 0fBE2AAAA8, %p25;
	fma.rn.f32 	%f142, %f140, %f134, %f141;
	fma.rn.f32 	%f143, %f142, %f136, %f135;
	and.b32  	%r338, %r714, 2;
	setp.eq.s32 	%p26, %r338, 0;
	mov.f32 	%f144, 0f00000000;
	sub.f32 	%f145, %f144, %f143;
	selp.f32 	%f146, %f143, %f145, %p26;
	mul.f32 	%f147, %f10, %f146;
	mul.f32 	%f148, %f9, %f16;
	sub.f32 	%f19, %f148, %f147;
	mov.u32 	%r718, %r15;
	mov.f32 	%f448, %f5;
	@%p1 bra 	$L__BB0_20;
	mov.b64 	%rd328, 0;
	mov.b32 	%r715, 0;
$L__BB0_16:
	.pragma "nounroll";
	mul.wide.u32 	%rd144, %r715, 4;
	mov.u64 	%rd145, __cudart_i2opi_f;
	add.s64 	%rd146, %rd145, %rd144;
	ld.global.nc.u32 	%r340, [%rd146];
	mad.wide.u32 	%rd147, %r340, %r4, %rd328;
	shr.u64 	%rd328, %rd147, 32;
	add.s64 	%rd148, %rd18, %rd144;
	st.local.u32 	[%rd148], %rd147;
	add.s32 	%r715, %r715, 1;
	setp.ne.s32 	%p27, %r715, 6;
	@%p27 bra 	$L__BB0_16;
	setp.eq.s32 	%p28, %r5, 0;
	st.local.u32 	[%rd18+24], %rd328;
	ld.local.u32 	%r716, [%rd26+24];
	ld.local.u32 	%r717, [%rd26+20];
	@%p28 bra 	$L__BB0_19;
	shl.b32 	%r341, %r716, %r5;
	shr.u32 	%r342, %r717, %r6;
	add.s32 	%r716, %r342, %r341;
	shl.b32 	%r343, %r717, %r5;
	ld.local.u32 	%r344, [%rd26+16];
	shr.u32 	%r345, %r344, %r6;
	add.s32 	%r717, %r345, %r343;
$L__BB0_19:
	setp.lt.s32 	%p29, %r3, 0;
	shr.u32 	%r346, %r716, 30;
	shf.l.wrap.b32 	%r347, %r717, %r716, 2;
	shl.b32 	%r348, %r717, 2;
	shr.u32 	%r349, %r347, 31;
	add.s32 	%r350, %r349, %r346;
	neg.s32 	%r351, %r350;
	selp.b32 	%r718, %r351, %r350, %p29;
	xor.b32  	%r352, %r347, %r3;
	shr.s32 	%r353, %r347, 31;
	xor.b32  	%r354, %r353, %r347;
	xor.b32  	%r355, %r353, %r348;
	cvt.u64.u32 	%rd149, %r354;
	shl.b64 	%rd150, %rd149, 32;
	cvt.u64.u32 	%rd151, %r355;
	or.b64  	%rd152, %rd150, %rd151;
	cvt.rn.f64.s64 	%fd5, %rd152;
	mul.f64 	%fd6, %fd5, 0d3BF921FB54442D19;
	cvt.rn.f32.f64 	%f149, %fd6;
	neg.f32 	%f150, %f149;
	setp.lt.s32 	%p30, %r352, 0;
	selp.f32 	%f448, %f150, %f149, %p30;
$L__BB0_20:
	mul.rn.f32 	%f151, %f448, %f448;
	and.b32  	%r356, %r718, 1;
	setp.eq.b32 	%p31, %r356, 1;
	selp.f32 	%f152, 0f3F800000, %f448, %p31;
	fma.rn.f32 	%f153, %f151, %f152, 0f00000000;
	fma.rn.f32 	%f154, %f151, 0f37CBAC00, 0fBAB607ED;
	selp.f32 	%f155, %f154, 0fB94D4153, %p31;
	selp.f32 	%f156, 0f3D2AAABB, 0f3C0885E4, %p31;
	fma.rn.f32 	%f157, %f155, %f151, %f156;
	selp.f32 	%f158, 0fBEFFFFFF, 0fBE2AAAA8, %p31;
	fma.rn.f32 	%f159, %f157, %f151, %f158;
	fma.rn.f32 	%f160, %f159, %f153, %f152;
	and.b32  	%r357, %r718, 2;
	setp.eq.s32 	%p32, %r357, 0;
	mov.f32 	%f161, 0f00000000;
	sub.f32 	%f162, %f161, %f160;
	selp.f32 	%f163, %f160, %f162, %p32;
	mul.f32 	%f22, %f9, %f163;
	mov.u32 	%r722, %r15;
	mov.f32 	%f449, %f5;
	@%p1 bra 	$L__BB0_26;
	mov.b64 	%rd329, 0;
	mov.b32 	%r719, 0;
$L__BB0_22:
	.pragma "nounroll";
	mul.wide.u32 	%rd154, %r719, 4;
	mov.u64 	%rd155, __cudart_i2opi_f;
	add.s64 	%rd156, %rd155, %rd154;
	ld.global.nc.u32 	%r359, [%rd156];
	mad.wide.u32 	%rd157, %r359, %r4, %rd329;
	shr.u64 	%rd329, %rd157, 32;
	add.s64 	%rd158, %rd17, %rd154;
	st.local.u32 	[%rd158], %rd157;
	add.s32 	%r719, %r719, 1;
	setp.ne.s32 	%p33, %r719, 6;
	@%p33 bra 	$L__BB0_22;
	setp.eq.s32 	%p34, %r5, 0;
	st.local.u32 	[%rd17+24], %rd329;
	ld.local.u32 	%r720, [%rd27+24];
	ld.local.u32 	%r721, [%rd27+20];
	@%p34 bra 	$L__BB0_25;
	shl.b32 	%r360, %r720, %r5;
	shr.u32 	%r361, %r721, %r6;
	add.s32 	%r720, %r361, %r360;
	shl.b32 	%r362, %r721, %r5;
	ld.local.u32 	%r363, [%rd27+16];
	shr.u32 	%r364, %r363, %r6;
	add.s32 	%r721, %r364, %r362;
$L__BB0_25:
	setp.lt.s32 	%p35, %r3, 0;
	shr.u32 	%r365, %r720, 30;
	shf.l.wrap.b32 	%r366, %r721, %r720, 2;
	shl.b32 	%r367, %r721, 2;
	shr.u32 	%r368, %r366, 31;
	add.s32 	%r369, %r368, %r365;
	neg.s32 	%r370, %r369;
	selp.b32 	%r722, %r370, %r369, %p35;
	xor.b32  	%r371, %r366, %r3;
	shr.s32 	%r372, %r366, 31;
	xor.b32  	%r373, %r372, %r366;
	xor.b32  	%r374, %r372, %r367;
	cvt.u64.u32 	%rd159, %r373;
	shl.b64 	%rd160, %rd159, 32;
	cvt.u64.u32 	%rd161, %r374;
	or.b64  	%rd162, %rd160, %rd161;
	cvt.rn.f64.s64 	%fd7, %rd162;
	mul.f64 	%fd8, %fd7, 0d3BF921FB54442D19;
	cvt.rn.f32.f64 	%f164, %fd8;
	neg.f32 	%f165, %f164;
	setp.lt.s32 	%p36, %r371, 0;
	selp.f32 	%f449, %f165, %f164, %p36;
$L__BB0_26:
	add.s32 	%r375, %r722, 1;
	mul.rn.f32 	%f166, %f449, %f449;
	and.b32  	%r376, %r722, 1;
	setp.eq.b32 	%p37, %r376, 1;
	selp.f32 	%f167, %f449, 0f3F800000, %p37;
	fma.rn.f32 	%f168, %f166, %f167, 0f00000000;
	fma.rn.f32 	%f169, %f166, 0f37CBAC00, 0fBAB607ED;
	selp.f32 	%f170, 0fB94D4153, %f169, %p37;
	selp.f32 	%f171, 0f3C0885E4, 0f3D2AAABB, %p37;
	fma.rn.f32 	%f172, %f170, %f166, %f171;
	selp.f32 	%f173, 0fBE2AAAA8, 0fBEFFFFFF, %p37;
	fma.rn.f32 	%f174, %f172, %f166, %f173;
	fma.rn.f32 	%f175, %f174, %f168, %f167;
	and.b32  	%r377, %r375, 2;
	setp.eq.s32 	%p38, %r377, 0;
	mov.f32 	%f176, 0f00000000;
	sub.f32 	%f177, %f176, %f175;
	selp.f32 	%f178, %f175, %f177, %p38;
	fma.rn.f32 	%f25, %f10, %f178, %f22;
	mov.u32 	%r726, %r16;
	mov.f32 	%f450, %f6;
	@%p2 bra 	$L__BB0_32;
	mov.b64 	%rd330, 0;
	mov.b32 	%r723, 0;
$L__BB0_28:
	.pragma "nounroll";
	mul.wide.u32 	%rd164, %r723, 4;
	mov.u64 	%rd165, __cudart_i2opi_f;
	add.s64 	%rd166, %rd165, %rd164;
	ld.global.nc.u32 	%r379, [%rd166];
	mad.wide.u32 	%rd167, %r379, %r8, %rd330;
	shr.u64 	%rd330, %rd167, 32;
	add.s64 	%rd168, %rd16, %rd164;
	st.local.u32 	[%rd168], %rd167;
	add.s32 	%r723, %r723, 1;
	setp.ne.s32 	%p39, %r723, 6;
	@%p39 bra 	$L__BB0_28;
	setp.eq.s32 	%p40, %r9, 0;
	st.local.u32 	[%rd16+24], %rd330;
	ld.local.u32 	%r724, [%rd28+24];
	ld.local.u32 	%r725, [%rd28+20];
	@%p40 bra 	$L__BB0_31;
	shl.b32 	%r380, %r724, %r9;
	shr.u32 	%r381, %r725, %r10;
	add.s32 	%r724, %r381, %r380;
	shl.b32 	%r382, %r725, %r9;
	ld.local.u32 	%r383, [%rd28+16];
	shr.u32 	%r384, %r383, %r10;
	add.s32 	%r725, %r384, %r382;
$L__BB0_31:
	setp.lt.s32 	%p41, %r7, 0;
	shr.u32 	%r385, %r724, 30;
	shf.l.wrap.b32 	%r386, %r725, %r724, 2;
	shl.b32 	%r387, %r725, 2;
	shr.u32 	%r388, %r386, 31;
	add.s32 	%r389, %r388, %r385;
	neg.s32 	%r390, %r389;
	selp.b32 	%r726, %r390, %r389, %p41;
	xor.b32  	%r391, %r386, %r7;
	shr.s32 	%r392, %r386, 31;
	xor.b32  	%r393, %r392, %r386;
	xor.b32  	%r394, %r392, %r387;
	cvt.u64.u32 	%rd169, %r393;
	shl.b64 	%rd170, %rd169, 32;
	cvt.u64.u32 	%rd171, %r394;
	or.b64  	%rd172, %rd170, %rd171;
	cvt.rn.f64.s64 	%fd9, %rd172;
	mul.f64 	%fd10, %fd9, 0d3BF921FB54442D19;
	cvt.rn.f32.f64 	%f179, %fd10;
	neg.f32 	%f180, %f179;
	setp.lt.s32 	%p42, %r391, 0;
	selp.f32 	%f450, %f180, %f179, %p42;
$L__BB0_32:
	add.s32 	%r395, %r726, 1;
	mul.rn.f32 	%f181, %f450, %f450;
	and.b32  	%r396, %r726, 1;
	setp.eq.b32 	%p43, %r396, 1;
	selp.f32 	%f182, %f450, 0f3F800000, %p43;
	fma.rn.f32 	%f183, %f181, %f182, 0f00000000;
	fma.rn.f32 	%f184, %f181, 0f37CBAC00, 0fBAB607ED;
	selp.f32 	%f185, 0fB94D4153, %f184, %p43;
	selp.f32 	%f186, 0f3C0885E4, 0f3D2AAABB, %p43;
	fma.rn.f32 	%f187, %f185, %f181, %f186;
	selp.f32 	%f188, 0fBE2AAAA8, 0fBEFFFFFF, %p43;
	fma.rn.f32 	%f189, %f187, %f181, %f188;
	fma.rn.f32 	%f190, %f189, %f183, %f182;
	and.b32  	%r397, %r395, 2;
	setp.eq.s32 	%p44, %r397, 0;
	mov.f32 	%f191, 0f00000000;
	sub.f32 	%f192, %f191, %f190;
	selp.f32 	%f193, %f190, %f192, %p44;
	mul.f32 	%f28, %f8, %f193;
	mov.u32 	%r730, %r16;
	mov.f32 	%f451, %f6;
	@%p2 bra 	$L__BB0_38;
	mov.b64 	%rd331, 0;
	mov.b32 	%r727, 0;
$L__BB0_34:
	.pragma "nounroll";
	mul.wide.u32 	%rd174, %r727, 4;
	mov.u64 	%rd175, __cudart_i2opi_f;
	add.s64 	%rd176, %rd175, %rd174;
	ld.global.nc.u32 	%r399, [%rd176];
	mad.wide.u32 	%rd177, %r399, %r8, %rd331;
	shr.u64 	%rd331, %rd177, 32;
	add.s64 	%rd178, %rd15, %rd174;
	st.local.u32 	[%rd178], %rd177;
	add.s32 	%r727, %r727, 1;
	setp.ne.s32 	%p45, %r727, 6;
	@%p45 bra 	$L__BB0_34;
	setp.eq.s32 	%p46, %r9, 0;
	st.local.u32 	[%rd15+24], %rd331;
	ld.local.u32 	%r728, [%rd29+24];
	ld.local.u32 	%r729, [%rd29+20];
	@%p46 bra 	$L__BB0_37;
	shl.b32 	%r400, %r728, %r9;
	shr.u32 	%r401, %r729, %r10;
	add.s32 	%r728, %r401, %r400;
	shl.b32 	%r402, %r729, %r9;
	ld.local.u32 	%r403, [%rd29+16];
	shr.u32 	%r404, %r403, %r10;
	add.s32 	%r729, %r404, %r402;
$L__BB0_37:
	setp.lt.s32 	%p47, %r7, 0;
	shr.u32 	%r405, %r728, 30;
	shf.l.wrap.b32 	%r406, %r729, %r728, 2;
	shl.b32 	%r407, %r729, 2;
	shr.u32 	%r408, %r406, 31;
	add.s32 	%r409, %r408, %r405;
	neg.s32 	%r410, %r409;
	selp.b32 	%r730, %r410, %r409, %p47;
	xor.b32  	%r411, %r406, %r7;
	shr.s32 	%r412, %r406, 31;
	xor.b32  	%r413, %r412, %r406;
	xor.b32  	%r414, %r412, %r407;
	cvt.u64.u32 	%rd179, %r413;
	shl.b64 	%rd180, %rd179, 32;
	cvt.u64.u32 	%rd181, %r414;
	or.b64  	%rd182, %rd180, %rd181;
	cvt.rn.f64.s64 	%fd11, %rd182;
	mul.f64 	%fd12, %fd11, 0d3BF921FB54442D19;
	cvt.rn.f32.f64 	%f194, %fd12;
	neg.f32 	%f195, %f194;
	setp.lt.s32 	%p48, %r411, 0;
	selp.f32 	%f451, %f195, %f194, %p48;
$L__BB0_38:
	mul.rn.f32 	%f196, %f451, %f451;
	and.b32  	%r415, %r730, 1;
	setp.eq.b32 	%p49, %r415, 1;
	selp.f32 	%f197, 0f3F800000, %f451, %p49;
	fma.rn.f32 	%f198, %f196, %f197, 0f00000000;
	fma.rn.f32 	%f199, %f196, 0f37CBAC00, 0fBAB607ED;
	selp.f32 	%f200, %f199, 0fB94D4153, %p49;
	selp.f32 	%f201, 0f3D2AAABB, 0f3C0885E4, %p49;
	fma.rn.f32 	%f202, %f200, %f196, %f201;
	selp.f32 	%f203, 0fBEFFFFFF, 0fBE2AAAA8, %p49;
	fma.rn.f32 	%f204, %f202, %f196, %f203;
	fma.rn.f32 	%f205, %f204, %f198, %f197;
	and.b32  	%r416, %r730, 2;
	setp.eq.s32 	%p50, %r416, 0;
	mov.f32 	%f206, 0f00000000;
	sub.f32 	%f207, %f206, %f205;
	selp.f32 	%f208, %f205, %f207, %p50;
	mul.f32 	%f209, %f25, %f208;
	sub.f32 	%f31, %f28, %f209;
	mov.u32 	%r734, %r17;
	mov.f32 	%f452, %f7;
	@%p3 bra 	$L__BB0_44;
	mov.b64 	%rd332, 0;
	mov.b32 	%r731, 0;
$L__BB0_40:
	.pragma "nounroll";
	mul.wide.u32 	%rd184, %r731, 4;
	mov.u64 	%rd185, __cudart_i2opi_f;
	add.s64 	%rd186, %rd185, %rd184;
	ld.global.nc.u32 	%r418, [%rd186];
	mad.wide.u32 	%rd187, %r418, %r12, %rd332;
	shr.u64 	%rd332, %rd187, 32;
	add.s64 	%rd188, %rd14, %rd184;
	st.local.u32 	[%rd188], %rd187;
	add.s32 	%r731, %r731, 1;
	setp.ne.s32 	%p51, %r731, 6;
	@%p51 bra 	$L__BB0_40;
	setp.eq.s32 	%p52, %r13, 0;
	st.local.u32 	[%rd14+24], %rd332;
	ld.local.u32 	%r732, [%rd30+24];
	ld.local.u32 	%r733, [%rd30+20];
	@%p52 bra 	$L__BB0_43;
	shl.b32 	%r419, %r732, %r13;
	shr.u32 	%r420, %r733, %r14;
	add.s32 	%r732, %r420, %r419;
	shl.b32 	%r421, %r733, %r13;
	ld.local.u32 	%r422, [%rd30+16];
	shr.u32 	%r423, %r422, %r14;
	add.s32 	%r733, %r423, %r421;
$L__BB0_43:
	setp.lt.s32 	%p53, %r11, 0;
	shr.u32 	%r424, %r732, 30;
	shf.l.wrap.b32 	%r425, %r733, %r732, 2;
	shl.b32 	%r426, %r733, 2;
	shr.u32 	%r427, %r425, 31;
	add.s32 	%r428, %r427, %r424;
	neg.s32 	%r429, %r428;
	selp.b32 	%r734, %r429, %r428, %p53;
	xor.b32  	%r430, %r425, %r11;
	shr.s32 	%r431, %r425, 31;
	xor.b32  	%r432, %r431, %r425;
	xor.b32  	%r433, %r431, %r426;
	cvt.u64.u32 	%rd189, %r432;
	shl.b64 	%rd190, %rd189, 32;
	cvt.u64.u32 	%rd191, %r433;
	or.b64  	%rd192, %rd190, %rd191;
	cvt.rn.f64.s64 	%fd13, %rd192;
	mul.f64 	%fd14, %fd13, 0d3BF921FB54442D19;
	cvt.rn.f32.f64 	%f210, %fd14;
	neg.f32 	%f211, %f210;
	setp.lt.s32 	%p54, %r430, 0;
	selp.f32 	%f452, %f211, %f210, %p54;
$L__BB0_44:
	add.s32 	%r434, %r734, 1;
	mul.rn.f32 	%f212, %f452, %f452;
	and.b32  	%r435, %r734, 1;
	setp.eq.b32 	%p55, %r435, 1;
	selp.f32 	%f213, %f452, 0f3F800000, %p55;
	fma.rn.f32 	%f214, %f212, %f213, 0f00000000;
	fma.rn.f32 	%f215, %f212, 0f37CBAC00, 0fBAB607ED;
	selp.f32 	%f216, 0fB94D4153, %f215, %p55;
	selp.f32 	%f217, 0f3C0885E4, 0f3D2AAABB, %p55;
	fma.rn.f32 	%f218, %f216, %f212, %f217;
	selp.f32 	%f219, 0fBE2AAAA8, 0fBEFFFFFF, %p55;
	fma.rn.f32 	%f220, %f218, %f212, %f219;
	fma.rn.f32 	%f221, %f220, %f214, %f213;
	and.b32  	%r436, %r434, 2;
	setp.eq.s32 	%p56, %r436, 0;
	mov.f32 	%f222, 0f00000000;
	sub.f32 	%f223, %f222, %f221;
	selp.f32 	%f34, %f221, %f223, %p56;
	mov.u32 	%r738, %r17;
	mov.f32 	%f453, %f7;
	@%p3 bra 	$L__BB0_50;
	mov.b64 	%rd333, 0;
	mov.b32 	%r735, 0;
$L__BB0_46:
	.pragma "nounroll";
	mul.wide.u32 	%rd194, %r735, 4;
	mov.u64 	%rd195, __cudart_i2opi_f;
	add.s64 	%rd196, %rd195, %rd194;
	ld.global.nc.u32 	%r438, [%rd196];
	mad.wide.u32 	%rd197, %r438, %r12, %rd333;
	shr.u64 	%rd333, %rd197, 32;
	add.s64 	%rd198, %rd13, %rd194;
	st.local.u32 	[%rd198], %rd197;
	add.s32 	%r735, %r735, 1;
	setp.ne.s32 	%p57, %r735, 6;
	@%p57 bra 	$L__BB0_46;
	setp.eq.s32 	%p58, %r13, 0;
	st.local.u32 	[%rd13+24], %rd333;
	ld.local.u32 	%r736, [%rd31+24];
	ld.local.u32 	%r737, [%rd31+20];
	@%p58 bra 	$L__BB0_49;
	shl.b32 	%r439, %r736, %r13;
	shr.u32 	%r440, %r737, %r14;
	add.s32 	%r736, %r440, %r439;
	shl.b32 	%r441, %r737, %r13;
	ld.local.u32 	%r442, [%rd31+16];
	shr.u32 	%r443, %r442, %r14;
	add.s32 	%r737, %r443, %r441;
$L__BB0_49:
	setp.lt.s32 	%p59, %r11, 0;
	shr.u32 	%r444, %r736, 30;
	shf.l.wrap.b32 	%r445, %r737, %r736, 2;
	shl.b32 	%r446, %r737, 2;
	shr.u32 	%r447, %r445, 31;
	add.s32 	%r448, %r447, %r444;
	neg.s32 	%r449, %r448;
	selp.b32 	%r738, %r449, %r448, %p59;
	xor.b32  	%r450, %r445, %r11;
	shr.s32 	%r451, %r445, 31;
	xor.b32  	%r452, %r451, %r445;
	xor.b32  	%r453, %r451, %r446;
	cvt.u64.u32 	%rd199, %r452;
	shl.b64 	%rd200, %rd199, 32;
	cvt.u64.u32 	%rd201, %r453;
	or.b64  	%rd202, %rd200, %rd201;
	cvt.rn.f64.s64 	%fd15, %rd202;
	mul.f64 	%fd16, %fd15, 0d3BF921FB54442D19;
	cvt.rn.f32.f64 	%f224, %fd16;
	neg.f32 	%f225, %f224;
	setp.lt.s32 	%p60, %r450, 0;
	selp.f32 	%f453, %f225, %f224, %p60;
$L__BB0_50:
	mul.rn.f32 	%f226, %f453, %f453;
	and.b32  	%r454, %r738, 1;
	setp.eq.b32 	%p61, %r454, 1;
	selp.f32 	%f227, 0f3F800000, %f453, %p61;
	fma.rn.f32 	%f228, %f226, %f227, 0f00000000;
	fma.rn.f32 	%f229, %f226, 0f37CBAC00, 0fBAB607ED;
	selp.f32 	%f230, %f229, 0fB94D4153, %p61;
	selp.f32 	%f231, 0f3D2AAABB, 0f3C0885E4, %p61;
	fma.rn.f32 	%f232, %f230, %f226, %f231;
	selp.f32 	%f233, 0fBEFFFFFF, 0fBE2AAAA8, %p61;
	fma.rn.f32 	%f234, %f232, %f226, %f233;
	fma.rn.f32 	%f235, %f234, %f228, %f227;
	and.b32  	%r455, %r738, 2;
	setp.eq.s32 	%p62, %r455, 0;
	mov.f32 	%f236, 0f00000000;
	sub.f32 	%f237, %f236, %f235;
	selp.f32 	%f238, %f235, %f237, %p62;
	mul.f32 	%f239, %f19, %f238;
	mul.f32 	%f240, %f31, %f34;
	sub.f32 	%f37, %f240, %f239;
	mov.u32 	%r742, %r17;
	mov.f32 	%f454, %f7;
	@%p3 bra 	$L__BB0_56;
	mov.b64 	%rd334, 0;
	mov.b32 	%r739, 0;
$L__BB0_52:
	.pragma "nounroll";
	mul.wide.u32 	%rd204, %r739, 4;
	mov.u64 	%rd205, __cudart_i2opi_f;
	add.s64 	%rd206, %rd205, %rd204;
	ld.global.nc.u32 	%r457, [%rd206];
	mad.wide.u32 	%rd207, %r457, %r12, %rd334;
	shr.u64 	%rd334, %rd207, 32;
	add.s64 	%rd208, %rd12, %rd204;
	st.local.u32 	[%rd208], %rd207;
	add.s32 	%r739, %r739, 1;
	setp.ne.s32 	%p63, %r739, 6;
	@%p63 bra 	$L__BB0_52;
	setp.eq.s32 	%p64, %r13, 0;
	st.local.u32 	[%rd12+24], %rd334;
	ld.local.u32 	%r740, [%rd32+24];
	ld.local.u32 	%r741, [%rd32+20];
	@%p64 bra 	$L__BB0_55;
	shl.b32 	%r458, %r740, %r13;
	shr.u32 	%r459, %r741, %r14;
	add.s32 	%r740, %r459, %r458;
	shl.b32 	%r460, %r741, %r13;
	ld.local.u32 	%r461, [%rd32+16];
	shr.u32 	%r462, %r461, %r14;
	add.s32 	%r741, %r462, %r460;
$L__BB0_55:
	setp.lt.s32 	%p65, %r11, 0;
	shr.u32 	%r463, %r740, 30;
	shf.l.wrap.b32 	%r464, %r741, %r740, 2;
	shl.b32 	%r465, %r741, 2;
	shr.u32 	%r466, %r464, 31;
	add.s32 	%r467, %r466, %r463;
	neg.s32 	%r468, %r467;
	selp.b32 	%r742, %r468, %r467, %p65;
	xor.b32  	%r469, %r464, %r11;
	shr.s32 	%r470, %r464, 31;
	xor.b32  	%r471, %r470, %r464;
	xor.b32  	%r472, %r470, %r465;
	cvt.u64.u32 	%rd209, %r471;
	shl.b64 	%rd210, %rd209, 32;
	cvt.u64.u32 	%rd211, %r472;
	or.b64  	%rd212, %rd210, %rd211;
	cvt.rn.f64.s64 	%fd17, %rd212;
	mul.f64 	%fd18, %fd17, 0d3BF921FB54442D19;
	cvt.rn.f32.f64 	%f241, %fd18;
	neg.f32 	%f242, %f241;
	setp.lt.s32 	%p66, %r469, 0;
	selp.f32 	%f454, %f242, %f241, %p66;
$L__BB0_56:
	mul.rn.f32 	%f243, %f454, %f454;
	and.b32  	%r473, %r742, 1;
	setp.eq.b32 	%p67, %r473, 1;
	selp.f32 	%f244, 0f3F800000, %f454, %p67;
	fma.rn.f32 	%f245, %f243, %f244, 0f00000000;
	fma.rn.f32 	%f246, %f243, 0f37CBAC00, 0fBAB607ED;
	selp.f32 	%f247, %f246, 0fB94D4153, %p67;
	selp.f32 	%f248, 0f3D2AAABB, 0f3C0885E4, %p67;
	fma.rn.f32 	%f249, %f247, %f243, %f248;
	selp.f32 	%f250, 0fBEFFFFFF, 0fBE2AAAA8, %p67;
	fma.rn.f32 	%f251, %f249, %f243, %f250;
	fma.rn.f32 	%f252, %f251, %f245, %f244;
	and.b32  	%r474, %r742, 2;
	setp.eq.s32 	%p68, %r474, 0;
	mov.f32 	%f253, 0f00000000;
	sub.f32 	%f254, %f253, %f252;
	selp.f32 	%f255, %f252, %f254, %p68;
	mul.f32 	%f40, %f31, %f255;
	mov.u32 	%r746, %r17;
	mov.f32 	%f455, %f7;
	@%p3 bra 	$L__BB0_62;
	mov.b64 	%rd335, 0;
	mov.b32 	%r743, 0;
$L__BB0_58:
	.pragma "nounroll";
	mul.wide.u32 	%rd214, %r743, 4;
	mov.u64 	%rd215, __cudart_i2opi_f;
	add.s64 	%rd216, %rd215, %rd214;
	ld.global.nc.u32 	%r476, [%rd216];
	mad.wide.u32 	%rd217, %r476, %r12, %rd335;
	shr.u64 	%rd335, %rd217, 32;
	add.s64 	%rd218, %rd11, %rd214;
	st.local.u32 	[%rd218], %rd217;
	add.s32 	%r743, %r743, 1;
	setp.ne.s32 	%p69, %r743, 6;
	@%p69 bra 	$L__BB0_58;
	setp.eq.s32 	%p70, %r13, 0;
	st.local.u32 	[%rd11+24], %rd335;
	ld.local.u32 	%r744, [%rd33+24];
	ld.local.u32 	%r745, [%rd33+20];
	@%p70 bra 	$L__BB0_61;
	shl.b32 	%r477, %r744, %r13;
	shr.u32 	%r478, %r745, %r14;
	add.s32 	%r744, %r478, %r477;
	shl.b32 	%r479, %r745, %r13;
	ld.local.u32 	%r480, [%rd33+16];
	shr.u32 	%r481, %r480, %r14;
	add.s32 	%r745, %r481, %r479;
$L__BB0_61:
	setp.lt.s32 	%p71, %r11, 0;
	shr.u32 	%r482, %r744, 30;
	shf.l.wrap.b32 	%r483, %r745, %r744, 2;
	shl.b32 	%r484, %r745, 2;
	shr.u32 	%r485, %r483, 31;
	add.s32 	%r486, %r485, %r482;
	neg.s32 	%r487, %r486;
	selp.b32 	%r746, %r487, %r486, %p71;
	xor.b32  	%r488, %r483, %r11;
	shr.s32 	%r489, %r483, 31;
	xor.b32  	%r490, %r489, %r483;
	xor.b32  	%r491, %r489, %r484;
	cvt.u64.u32 	%rd219, %r490;
	shl.b64 	%rd220, %rd219, 32;
	cvt.u64.u32 	%rd221, %r491;
	or.b64  	%rd222, %rd220, %rd221;
	cvt.rn.f64.s64 	%fd19, %rd222;
	mul.f64 	%fd20, %fd19, 0d3BF921FB54442D19;
	cvt.rn.f32.f64 	%f256, %fd20;
	neg.f32 	%f257, %f256;
	setp.lt.s32 	%p72, %r488, 0;
	selp.f32 	%f455, %f257, %f256, %p72;
$L__BB0_62:
	add.s32 	%r492, %r746, 1;
	mul.rn.f32 	%f258, %f455, %f455;
	and.b32  	%r493, %r746, 1;
	setp.eq.b32 	%p73, %r493, 1;
	selp.f32 	%f259, %f455, 0f3F800000, %p73;
	fma.rn.f32 	%f260, %f258, %f259, 0f00000000;
	fma.rn.f32 	%f261, %f258, 0f37CBAC00, 0fBAB607ED;
	selp.f32 	%f262, 0fB94D4153, %f261, %p73;
	selp.f32 	%f263, 0f3C0885E4, 0f3D2AAABB, %p73;
	fma.rn.f32 	%f264, %f262, %f258, %f263;
	selp.f32 	%f265, 0fBE2AAAA8, 0fBEFFFFFF, %p73;
	fma.rn.f32 	%f266, %f264, %f258, %f265;
	fma.rn.f32 	%f267, %f266, %f260, %f259;
	and.b32  	%r494, %r492, 2;
	setp.eq.s32 	%p74, %r494, 0;
	mov.f32 	%f268, 0f00000000;
	sub.f32 	%f269, %f268, %f267;
	selp.f32 	%f270, %f267, %f269, %p74;
	fma.rn.f32 	%f43, %f19, %f270, %f40;
	mov.u32 	%r750, %r15;
	mov.f32 	%f456, %f5;
	@%p1 bra 	$L__BB0_68;
	mov.b64 	%rd336, 0;
	mov.b32 	%r747, 0;
$L__BB0_64:
	.pragma "nounroll";
	mul.wide.u32 	%rd224, %r747, 4;
	mov.u64 	%rd225, __cudart_i2opi_f;
	add.s64 	%rd226, %rd225, %rd224;
	ld.global.nc.u32 	%r496, [%rd226];
	mad.wide.u32 	%rd227, %r496, %r4, %rd336;
	shr.u64 	%rd336, %rd227, 32;
	add.s64 	%rd228, %rd10, %rd224;
	st.local.u32 	[%rd228], %rd227;
	add.s32 	%r747, %r747, 1;
	setp.ne.s32 	%p75, %r747, 6;
	@%p75 bra 	$L__BB0_64;
	setp.eq.s32 	%p76, %r5, 0;
	st.local.u32 	[%rd10+24], %rd336;
	ld.local.u32 	%r748, [%rd34+24];
	ld.local.u32 	%r749, [%rd34+20];
	@%p76 bra 	$L__BB0_67;
	shl.b32 	%r497, %r748, %r5;
	shr.u32 	%r498, %r749, %r6;
	add.s32 	%r748, %r498, %r497;
	shl.b32 	%r499, %r749, %r5;
	ld.local.u32 	%r500, [%rd34+16];
	shr.u32 	%r501, %r500, %r6;
	add.s32 	%r749, %r501, %r499;
$L__BB0_67:
	setp.lt.s32 	%p77, %r3, 0;
	shr.u32 	%r502, %r748, 30;
	shf.l.wrap.b32 	%r503, %r749, %r748, 2;
	shl.b32 	%r504, %r749, 2;
	shr.u32 	%r505, %r503, 31;
	add.s32 	%r506, %r505, %r502;
	neg.s32 	%r507, %r506;
	selp.b32 	%r750, %r507, %r506, %p77;
	xor.b32  	%r508, %r503, %r3;
	shr.s32 	%r509, %r503, 31;
	xor.b32  	%r510, %r509, %r503;
	xor.b32  	%r511, %r509, %r504;
	cvt.u64.u32 	%rd229, %r510;
	shl.b64 	%rd230, %rd229, 32;
	cvt.u64.u32 	%rd231, %r511;
	or.b64  	%rd232, %rd230, %rd231;
	cvt.rn.f64.s64 	%fd21, %rd232;
	mul.f64 	%fd22, %fd21, 0d3BF921FB54442D19;
	cvt.rn.f32.f64 	%f271, %fd22;
	neg.f32 	%f272, %f271;
	setp.lt.s32 	%p78, %r508, 0;
	selp.f32 	%f456, %f272, %f271, %p78;
$L__BB0_68:
	add.s32 	%r512, %r750, 1;
	mul.rn.f32 	%f273, %f456, %f456;
	and.b32  	%r513, %r750, 1;
	setp.eq.b32 	%p79, %r513, 1;
	selp.f32 	%f274, %f456, 0f3F800000, %p79;
	fma.rn.f32 	%f275, %f273, %f274, 0f00000000;
	fma.rn.f32 	%f276, %f273, 0f37CBAC00, 0fBAB607ED;
	selp.f32 	%f277, 0fB94D4153, %f276, %p79;
	selp.f32 	%f278, 0f3C0885E4, 0f3D2AAABB, %p79;
	fma.rn.f32 	%f279, %f277, %f273, %f278;
	selp.f32 	%f280, 0fBE2AAAA8, 0fBEFFFFFF, %p79;
	fma.rn.f32 	%f281, %f279, %f273, %f280;
	fma.rn.f32 	%f282, %f281, %f275, %f274;
	and.b32  	%r514, %r512, 2;
	setp.eq.s32 	%p80, %r514, 0;
	mov.f32 	%f283, 0f00000000;
	sub.f32 	%f284, %f283, %f282;
	selp.f32 	%f46, %f282, %f284, %p80;
	mov.u32 	%r754, %r15;
	mov.f32 	%f457, %f5;
	@%p1 bra 	$L__BB0_74;
	mov.b64 	%rd337, 0;
	mov.b32 	%r751, 0;
$L__BB0_70:
	.pragma "nounroll";
	mul.wide.u32 	%rd234, %r751, 4;
	mov.u64 	%rd235, __cudart_i2opi_f;
	add.s64 	%rd236, %rd235, %rd234;
	ld.global.nc.u32 	%r516, [%rd236];
	mad.wide.u32 	%rd237, %r516, %r4, %rd337;
	shr.u64 	%rd337, %rd237, 32;
	add.s64 	%rd238, %rd9, %rd234;
	st.local.u32 	[%rd238], %rd237;
	add.s32 	%r751, %r751, 1;
	setp.ne.s32 	%p81, %r751, 6;
	@%p81 bra 	$L__BB0_70;
	setp.eq.s32 	%p82, %r5, 0;
	st.local.u32 	[%rd9+24], %rd337;
	ld.local.u32 	%r752, [%rd35+24];
	ld.local.u32 	%r753, [%rd35+20];
	@%p82 bra 	$L__BB0_73;
	shl.b32 	%r517, %r752, %r5;
	shr.u32 	%r518, %r753, %r6;
	add.s32 	%r752, %r518, %r517;
	shl.b32 	%r519, %r753, %r5;
	ld.local.u32 	%r520, [%rd35+16];
	shr.u32 	%r521, %r520, %r6;
	add.s32 	%r753, %r521, %r519;
$L__BB0_73:
	setp.lt.s32 	%p83, %r3, 0;
	shr.u32 	%r522, %r752, 30;
	shf.l.wrap.b32 	%r523, %r753, %r752, 2;
	shl.b32 	%r524, %r753, 2;
	shr.u32 	%r525, %r523, 31;
	add.s32 	%r526, %r525, %r522;
	neg.s32 	%r527, %r526;
	selp.b32 	%r754, %r527, %r526, %p83;
	xor.b32  	%r528, %r523, %r3;
	shr.s32 	%r529, %r523, 31;
	xor.b32  	%r530, %r529, %r523;
	xor.b32  	%r531, %r529, %r524;
	cvt.u64.u32 	%rd239, %r530;
	shl.b64 	%rd240, %rd239, 32;
	cvt.u64.u32 	%rd241, %r531;
	or.b64  	%rd242, %rd240, %rd241;
	cvt.rn.f64.s64 	%fd23, %rd242;
	mul.f64 	%fd24, %fd23, 0d3BF921FB54442D19;
	cvt.rn.f32.f64 	%f285, %fd24;
	neg.f32 	%f286, %f285;
	setp.lt.s32 	%p84, %r528, 0;
	selp.f32 	%f457, %f286, %f285, %p84;
$L__BB0_74:
	mul.rn.f32 	%f287, %f457, %f457;
	and.b32  	%r532, %r754, 1;
	setp.eq.b32 	%p85, %r532, 1;
	selp.f32 	%f288, 0f3F800000, %f457, %p85;
	fma.rn.f32 	%f289, %f287, %f288, 0f00000000;
	fma.rn.f32 	%f290, %f287, 0f37CBAC00, 0fBAB607ED;
	selp.f32 	%f291, %f290, 0fB94D4153, %p85;
	selp.f32 	%f292, 0f3D2AAABB, 0f3C0885E4, %p85;
	fma.rn.f32 	%f293, %f291, %f287, %f292;
	selp.f32 	%f294, 0fBEFFFFFF, 0fBE2AAAA8, %p85;
	fma.rn.f32 	%f295, %f293, %f287, %f294;
	fma.rn.f32 	%f296, %f295, %f289, %f288;
	and.b32  	%r533, %r754, 2;
	setp.eq.s32 	%p86, %r533, 0;
	mov.f32 	%f297, 0f00000000;
	sub.f32 	%f298, %f297, %f296;
	selp.f32 	%f299, %f296, %f298, %p86;
	mul.f32 	%f300, %f13, %f299;
	mul.f32 	%f301, %f12, %f46;
	sub.f32 	%f49, %f301, %f300;
	mov.u32 	%r758, %r15;
	mov.f32 	%f458, %f5;
	@%p1 bra 	$L__BB0_80;
	mov.b64 	%rd338, 0;
	mov.b32 	%r755, 0;
$L__BB0_76:
	.pragma "nounroll";
	mul.wide.u32 	%rd244, %r755, 4;
	mov.u64 	%rd245, __cudart_i2opi_f;
	add.s64 	%rd246, %rd245, %rd244;
	ld.global.nc.u32 	%r535, [%rd246];
	mad.wide.u32 	%rd247, %r535, %r4, %rd338;
	shr.u64 	%rd338, %rd247, 32;
	add.s64 	%rd248, %rd8, %rd244;
	st.local.u32 	[%rd248], %rd247;
	add.s32 	%r755, %r755, 1;
	setp.ne.s32 	%p87, %r755, 6;
	@%p87 bra 	$L__BB0_76;
	setp.eq.s32 	%p88, %r5, 0;
	st.local.u32 	[%rd8+24], %rd338;
	ld.local.u32 	%r756, [%rd36+24];
	ld.local.u32 	%r757, [%rd36+20];
	@%p88 bra 	$L__BB0_79;
	shl.b32 	%r536, %r756, %r5;
	shr.u32 	%r537, %r757, %r6;
	add.s32 	%r756, %r537, %r536;
	shl.b32 	%r538, %r757, %r5;
	ld.local.u32 	%r539, [%rd36+16];
	shr.u32 	%r540, %r539, %r6;
	add.s32 	%r757, %r540, %r538;
$L__BB0_79:
	setp.lt.s32 	%p89, %r3, 0;
	shr.u32 	%r541, %r756, 30;
	shf.l.wrap.b32 	%r542, %r757, %r756, 2;
	shl.b32 	%r543, %r757, 2;
	shr.u32 	%r544, %r542, 31;
	add.s32 	%r545, %r544, %r541;
	neg.s32 	%r546, %r545;
	selp.b32 	%r758, %r546, %r545, %p89;
	xor.b32  	%r547, %r542, %r3;
	shr.s32 	%r548, %r542, 31;
	xor.b32  	%r549, %r548, %r542;
	xor.b32  	%r550, %r548, %r543;
	cvt.u64.u32 	%rd249, %r549;
	shl.b64 	%rd250, %rd249, 32;
	cvt.u64.u32 	%rd251, %r550;
	or.b64  	%rd252, %rd250, %rd251;
	cvt.rn.f64.s64 	%fd25, %rd252;
	mul.f64 	%fd26, %fd25, 0d3BF921FB54442D19;
	cvt.rn.f32.f64 	%f302, %fd26;
	neg.f32 	%f303, %f302;
	setp.lt.s32 	%p90, %r547, 0;
	selp.f32 	%f458, %f303, %f302, %p90;
$L__BB0_80:
	mul.rn.f32 	%f304, %f458, %f458;
	and.b32  	%r551, %r758, 1;
	setp.eq.b32 	%p91, %r551, 1;
	selp.f32 	%f305, 0f3F800000, %f458, %p91;
	fma.rn.f32 	%f306, %f304, %f305, 0f00000000;
	fma.rn.f32 	%f307, %f304, 0f37CBAC00, 0fBAB607ED;
	selp.f32 	%f308, %f307, 0fB94D4153, %p91;
	selp.f32 	%f309, 0f3D2AAABB, 0f3C0885E4, %p91;
	fma.rn.f32 	%f310, %f308, %f304, %f309;
	selp.f32 	%f311, 0fBEFFFFFF, 0fBE2AAAA8, %p91;
	fma.rn.f32 	%f312, %f310, %f304, %f311;
	fma.rn.f32 	%f313, %f312, %f306, %f305;
	and.b32  	%r552, %r758, 2;
	setp.eq.s32 	%p92, %r552, 0;
	mov.f32 	%f314, 0f00000000;
	sub.f32 	%f315, %f314, %f313;
	selp.f32 	%f316, %f313, %f315, %p92;
	mul.f32 	%f52, %f12, %f316;
	mov.u32 	%r762, %r15;
	mov.f32 	%f459, %f5;
	@%p1 bra 	$L__BB0_86;
	mov.b64 	%rd339, 0;
	mov.b32 	%r759, 0;
$L__BB0_82:
	.pragma "nounroll";
	mul.wide.u32 	%rd254, %r759, 4;
	mov.u64 	%rd255, __cudart_i2opi_f;
	add.s64 	%rd256, %rd255, %rd254;
	ld.global.nc.u32 	%r554, [%rd256];
	mad.wide.u32 	%rd257, %r554, %r4, %rd339;
	shr.u64 	%rd339, %rd257, 32;
	add.s64 	%rd258, %rd7, %rd254;
	st.local.u32 	[%rd258], %rd257;
	add.s32 	%r759, %r759, 1;
	setp.ne.s32 	%p93, %r759, 6;
	@%p93 bra 	$L__BB0_82;
	setp.eq.s32 	%p94, %r5, 0;
	st.local.u32 	[%rd7+24], %rd339;
	ld.local.u32 	%r760, [%rd37+24];
	ld.local.u32 	%r761, [%rd37+20];
	@%p94 bra 	$L__BB0_85;
	shl.b32 	%r555, %r760, %r5;
	shr.u32 	%r556, %r761, %r6;
	add.s32 	%r760, %r556, %r555;
	shl.b32 	%r557, %r761, %r5;
	ld.local.u32 	%r558, [%rd37+16];
	shr.u32 	%r559, %r558, %r6;
	add.s32 	%r761, %r559, %r557;
$L__BB0_85:
	setp.lt.s32 	%p95, %r3, 0;
	shr.u32 	%r560, %r760, 30;
	shf.l.wrap.b32 	%r561, %r761, %r760, 2;
	shl.b32 	%r562, %r761, 2;
	shr.u32 	%r563, %r561, 31;
	add.s32 	%r564, %r563, %r560;
	neg.s32 	%r565, %r564;
	selp.b32 	%r762, %r565, %r564, %p95;
	xor.b32  	%r566, %r561, %r3;
	shr.s32 	%r567, %r561, 31;
	xor.b32  	%r568, %r567, %r561;
	xor.b32  	%r569, %r567, %r562;
	cvt.u64.u32 	%rd259, %r568;
	shl.b64 	%rd260, %rd259, 32;
	cvt.u64.u32 	%rd261, %r569;
	or.b64  	%rd262, %rd260, %rd261;
	cvt.rn.f64.s64 	%fd27, %rd262;
	mul.f64 	%fd28, %fd27, 0d3BF921FB54442D19;
	cvt.rn.f32.f64 	%f317, %fd28;
	neg.f32 	%f318, %f317;
	setp.lt.s32 	%p96, %r566, 0;
	selp.f32 	%f459, %f318, %f317, %p96;
$L__BB0_86:
	add.s32 	%r570, %r762, 1;
	mul.rn.f32 	%f319, %f459, %f459;
	and.b32  	%r571, %r762, 1;
	setp.eq.b32 	%p97, %r571, 1;
	selp.f32 	%f320, %f459, 0f3F800000, %p97;
	fma.rn.f32 	%f321, %f319, %f320, 0f00000000;
	fma.rn.f32 	%f322, %f319, 0f37CBAC00, 0fBAB607ED;
	selp.f32 	%f323, 0fB94D4153, %f322, %p97;
	selp.f32 	%f324, 0f3C0885E4, 0f3D2AAABB, %p97;
	fma.rn.f32 	%f325, %f323, %f319, %f324;
	selp.f32 	%f326, 0fBE2AAAA8, 0fBEFFFFFF, %p97;
	fma.rn.f32 	%f327, %f325, %f319, %f326;
	fma.rn.f32 	%f328, %f327, %f321, %f320;
	and.b32  	%r572, %r570, 2;
	setp.eq.s32 	%p98, %r572, 0;
	mov.f32 	%f329, 0f00000000;
	sub.f32 	%f330, %f329, %f328;
	selp.f32 	%f331, %f328, %f330, %p98;
	fma.rn.f32 	%f55, %f13, %f331, %f52;
	mov.u32 	%r766, %r16;
	mov.f32 	%f460, %f6;
	@%p2 bra 	$L__BB0_92;
	mov.b64 	%rd340, 0;
	mov.b32 	%r763, 0;
$L__BB0_88:
	.pragma "nounroll";
	mul.wide.u32 	%rd264, %r763, 4;
	mov.u64 	%rd265, __cudart_i2opi_f;
	add.s64 	%rd266, %rd265, %rd264;
	ld.global.nc.u32 	%r574, [%rd266];
	mad.wide.u32 	%rd267, %r574, %r8, %rd340;
	shr.u64 	%rd340, %rd267, 32;
	add.s64 	%rd268, %rd6, %rd264;
	st.local.u32 	[%rd268], %rd267;
	add.s32 	%r763, %r763, 1;
	setp.ne.s32 	%p99, %r763, 6;
	@%p99 bra 	$L__BB0_88;
	setp.eq.s32 	%p100, %r9, 0;
	st.local.u32 	[%rd6+24], %rd340;
	ld.local.u32 	%r764, [%rd38+24];
	ld.local.u32 	%r765, [%rd38+20];
	@%p100 bra 	$L__BB0_91;
	shl.b32 	%r575, %r764, %r9;
	shr.u32 	%r576, %r765, %r10;
	add.s32 	%r764, %r576, %r575;
	shl.b32 	%r577, %r765, %r9;
	ld.local.u32 	%r578, [%rd38+16];
	shr.u32 	%r579, %r578, %r10;
	add.s32 	%r765, %r579, %r577;
$L__BB0_91:
	setp.lt.s32 	%p101, %r7, 0;
	shr.u32 	%r580, %r764, 30;
	shf.l.wrap.b32 	%r581, %r765, %r764, 2;
	shl.b32 	%r582, %r765, 2;
	shr.u32 	%r583, %r581, 31;
	add.s32 	%r584, %r583, %r580;
	neg.s32 	%r585, %r584;
	selp.b32 	%r766, %r585, %r584, %p101;
	xor.b32  	%r586, %r581, %r7;
	shr.s32 	%r587, %r581, 31;
	xor.b32  	%r588, %r587, %r581;
	xor.b32  	%r589, %r587, %r582;
	cvt.u64.u32 	%rd269, %r588;
	shl.b64 	%rd270, %rd269, 32;
	cvt.u64.u32 	%rd271, %r589;
	or.b64  	%rd272, %rd270, %rd271;
	cvt.rn.f64.s64 	%fd29, %rd272;
	mul.f64 	%fd30, %fd29, 0d3BF921FB54442D19;
	cvt.rn.f32.f64 	%f332, %fd30;
	neg.f32 	%f333, %f332;
	setp.lt.s32 	%p102, %r586, 0;
	selp.f32 	%f460, %f333, %f332, %p102;
$L__BB0_92:
	add.s32 	%r590, %r766, 1;
	mul.rn.f32 	%f334, %f460, %f460;
	and.b32  	%r591, %r766, 1;
	setp.eq.b32 	%p103, %r591, 1;
	selp.f32 	%f335, %f460, 0f3F800000, %p103;
	fma.rn.f32 	%f336, %f334, %f335, 0f00000000;
	fma.rn.f32 	%f337, %f334, 0f37CBAC00, 0fBAB607ED;
	selp.f32 	%f338, 0fB94D4153, %f337, %p103;
	selp.f32 	%f339, 0f3C0885E4, 0f3D2AAABB, %p103;
	fma.rn.f32 	%f340, %f338, %f334, %f339;
	selp.f32 	%f341, 0fBE2AAAA8, 0fBEFFFFFF, %p103;
	fma.rn.f32 	%f342, %f340, %f334, %f341;
	fma.rn.f32 	%f343, %f342, %f336, %f335;
	and.b32  	%r592, %r590, 2;
	setp.eq.s32 	%p104, %r592, 0;
	mov.f32 	%f344, 0f00000000;
	sub.f32 	%f345, %f344, %f343;
	selp.f32 	%f346, %f343, %f345, %p104;
	mul.f32 	%f58, %f11, %f346;
	mov.u32 	%r770, %r16;
	mov.f32 	%f461, %f6;
	@%p2 bra 	$L__BB0_98;
	mov.b64 	%rd341, 0;
	mov.b32 	%r767, 0;
$L__BB0_94:
	.pragma "nounroll";
	mul.wide.u32 	%rd274, %r767, 4;
	mov.u64 	%rd275, __cudart_i2opi_f;
	add.s64 	%rd276, %rd275, %rd274;
	ld.global.nc.u32 	%r594, [%rd276];
	mad.wide.u32 	%rd277, %r594, %r8, %rd341;
	shr.u64 	%rd341, %rd277, 32;
	add.s64 	%rd278, %rd5, %rd274;
	st.local.u32 	[%rd278], %rd277;
	add.s32 	%r767, %r767, 1;
	setp.ne.s32 	%p105, %r767, 6;
	@%p105 bra 	$L__BB0_94;
	setp.eq.s32 	%p106, %r9, 0;
	st.local.u32 	[%rd5+24], %rd341;
	ld.local.u32 	%r768, [%rd39+24];
	ld.local.u32 	%r769, [%rd39+20];
	@%p106 bra 	$L__BB0_97;
	shl.b32 	%r595, %r768, %r9;
	shr.u32 	%r596, %r769, %r10;
	add.s32 	%r768, %r596, %r595;
	shl.b32 	%r597, %r769, %r9;
	ld.local.u32 	%r598, [%rd39+16];
	shr.u32 	%r599, %r598, %r10;
	add.s32 	%r769, %r599, %r597;
$L__BB0_97:
	setp.lt.s32 	%p107, %r7, 0;
	shr.u32 	%r600, %r768, 30;
	shf.l.wrap.b32 	%r601, %r769, %r768, 2;
	shl.b32 	%r602, %r769, 2;
	shr.u32 	%r603, %r601, 31;
	add.s32 	%r604, %r603, %r600;
	neg.s32 	%r605, %r604;
	selp.b32 	%r770, %r605, %r604, %p107;
	xor.b32  	%r606, %r601, %r7;
	shr.s32 	%r607, %r601, 31;
	xor.b32  	%r608, %r607, %r601;
	xor.b32  	%r609, %r607, %r602;
	cvt.u64.u32 	%rd279, %r608;
	shl.b64 	%rd280, %rd279, 32;
	cvt.u64.u32 	%rd281, %r609;
	or.b64  	%rd282, %rd280, %rd281;
	cvt.rn.f64.s64 	%fd31, %rd282;
	mul.f64 	%fd32, %fd31, 0d3BF921FB54442D19;
	cvt.rn.f32.f64 	%f347, %fd32;
	neg.f32 	%f348, %f347;
	setp.lt.s32 	%p108, %r606, 0;
	selp.f32 	%f461, %f348, %f347, %p108;
$L__BB0_98:
	mul.rn.f32 	%f349, %f461, %f461;
	and.b32  	%r610, %r770, 1;
	setp.eq.b32 	%p109, %r610, 1;
	selp.f32 	%f350, 0f3F800000, %f461, %p109;
	fma.rn.f32 	%f351, %f349, %f350, 0f00000000;
	fma.rn.f32 	%f352, %f349, 0f37CBAC00, 0fBAB607ED;
	selp.f32 	%f353, %f352, 0fB94D4153, %p109;
	selp.f32 	%f354, 0f3D2AAABB, 0f3C0885E4, %p109;
	fma.rn.f32 	%f355, %f353, %f349, %f354;
	selp.f32 	%f356, 0fBEFFFFFF, 0fBE2AAAA8, %p109;
	fma.rn.f32 	%f357, %f355, %f349, %f356;
	fma.rn.f32 	%f358, %f357, %f351, %f350;
	and.b32  	%r611, %r770, 2;
	setp.eq.s32 	%p110, %r611, 0;
	mov.f32 	%f359, 0f00000000;
	sub.f32 	%f360, %f359, %f358;
	selp.f32 	%f361, %f358, %f360, %p110;
	mul.f32 	%f362, %f55, %f361;
	sub.f32 	%f61, %f58, %f362;
	mov.u32 	%r774, %r17;
	mov.f32 	%f462, %f7;
	@%p3 bra 	$L__BB0_104;
	mov.b64 	%rd342, 0;
	mov.b32 	%r771, 0;
$L__BB0_100:
	.pragma "nounroll";
	mul.wide.u32 	%rd284, %r771, 4;
	mov.u64 	%rd285, __cudart_i2opi_f;
	add.s64 	%rd286, %rd285, %rd284;
	ld.global.nc.u32 	%r613, [%rd286];
	mad.wide.u32 	%rd287, %r613, %r12, %rd342;
	shr.u64 	%rd342, %rd287, 32;
	add.s64 	%rd288, %rd4, %rd284;
	st.local.u32 	[%rd288], %rd287;
	add.s32 	%r771, %r771, 1;
	setp.ne.s32 	%p111, %r771, 6;
	@%p111 bra 	$L__BB0_100;
	setp.eq.s32 	%p112, %r13, 0;
	st.local.u32 	[%rd4+24], %rd342;
	ld.local.u32 	%r772, [%rd40+24];
	ld.local.u32 	%r773, [%rd40+20];
	@%p112 bra 	$L__BB0_103;
	shl.b32 	%r614, %r772, %r13;
	shr.u32 	%r615, %r773, %r14;
	add.s32 	%r772, %r615, %r614;
	shl.b32 	%r616, %r773, %r13;
	ld.local.u32 	%r617, [%rd40+16];
	shr.u32 	%r618, %r617, %r14;
	add.s32 	%r773, %r618, %r616;
$L__BB0_103:
	setp.lt.s32 	%p113, %r11, 0;
	shr.u32 	%r619, %r772, 30;
	shf.l.wrap.b32 	%r620, %r773, %r772, 2;
	shl.b32 	%r621, %r773, 2;
	shr.u32 	%r622, %r620, 31;
	add.s32 	%r623, %r622, %r619;
	neg.s32 	%r624, %r623;
	selp.b32 	%r774, %r624, %r623, %p113;
	xor.b32  	%r625, %r620, %r11;
	shr.s32 	%r626, %r620, 31;
	xor.b32  	%r627, %r626, %r620;
	xor.b32  	%r628, %r626, %r621;
	cvt.u64.u32 	%rd289, %r627;
	shl.b64 	%rd290, %rd289, 32;
	cvt.u64.u32 	%rd291, %r628;
	or.b64  	%rd292, %rd290, %rd291;
	cvt.rn.f64.s64 	%fd33, %rd292;
	mul.f64 	%fd34, %fd33, 0d3BF921FB54442D19;
	cvt.rn.f32.f64 	%f363, %fd34;
	neg.f32 	%f364, %f363;
	setp.lt.s32 	%p114, %r625, 0;
	selp.f32 	%f462, %f364, %f363, %p114;
$L__BB0_104:
	add.s32 	%r629, %r774, 1;
	mul.rn.f32 	%f365, %f462, %f462;
	and.b32  	%r630, %r774, 1;
	setp.eq.b32 	%p115, %r630, 1;
	selp.f32 	%f366, %f462, 0f3F800000, %p115;
	fma.rn.f32 	%f367, %f365, %f366, 0f00000000;
	fma.rn.f32 	%f368, %f365, 0f37CBAC00, 0fBAB607ED;
	selp.f32 	%f369, 0fB94D4153, %f368, %p115;
	selp.f32 	%f370, 0f3C0885E4, 0f3D2AAABB, %p115;
	fma.rn.f32 	%f371, %f369, %f365, %f370;
	selp.f32 	%f372, 0fBE2AAAA8, 0fBEFFFFFF, %p115;
	fma.rn.f32 	%f373, %f371, %f365, %f372;
	fma.rn.f32 	%f374, %f373, %f367, %f366;
	and.b32  	%r631, %r629, 2;
	setp.eq.s32 	%p116, %r631, 0;
	mov.f32 	%f375, 0f00000000;
	sub.f32 	%f376, %f375, %f374;
	selp.f32 	%f64, %f374, %f376, %p116;
	mov.u32 	%r778, %r17;
	mov.f32 	%f463, %f7;
	@%p3 bra 	$L__BB0_110;
	mov.b64 	%rd343, 0;
	mov.b32 	%r775, 0;
$L__BB0_106:
	.pragma "nounroll";
	mul.wide.u32 	%rd294, %r775, 4;
	mov.u64 	%rd295, __cudart_i2opi_f;
	add.s64 	%rd296, %rd295, %rd294;
	ld.global.nc.u32 	%r633, [%rd296];
	mad.wide.u32 	%rd297, %r633, %r12, %rd343;
	shr.u64 	%rd343, %rd297, 32;
	add.s64 	%rd298, %rd3, %rd294;
	st.local.u32 	[%rd298], %rd297;
	add.s32 	%r775, %r775, 1;
	setp.ne.s32 	%p117, %r775, 6;
	@%p117 bra 	$L__BB0_106;
	setp.eq.s32 	%p118, %r13, 0;
	st.local.u32 	[%rd3+24], %rd343;
	ld.local.u32 	%r776, [%rd41+24];
	ld.local.u32 	%r777, [%rd41+20];
	@%p118 bra 	$L__BB0_109;
	shl.b32 	%r634, %r776, %r13;
	shr.u32 	%r635, %r777, %r14;
	add.s32 	%r776, %r635, %r634;
	shl.b32 	%r636, %r777, %r13;
	ld.local.u32 	%r637, [%rd41+16];
	shr.u32 	%r638, %r637, %r14;
	add.s32 	%r777, %r638, %r636;
$L__BB0_109:
	setp.lt.s32 	%p119, %r11, 0;
	shr.u32 	%r639, %r776, 30;
	shf.l.wrap.b32 	%r640, %r777, %r776, 2;
	shl.b32 	%r641, %r777, 2;
	shr.u32 	%r642, %r640, 31;
	add.s32 	%r643, %r642, %r639;
	neg.s32 	%r644, %r643;
	selp.b32 	%r778, %r644, %r643, %p119;
	xor.b32  	%r645, %r640, %r11;
	shr.s32 	%r646, %r640, 31;
	xor.b32  	%r647, %r646, %r640;
	xor.b32  	%r648, %r646, %r641;
	cvt.u64.u32 	%rd299, %r647;
	shl.b64 	%rd300, %rd299, 32;
	cvt.u64.u32 	%rd301, %r648;
	or.b64  	%rd302, %rd300, %rd301;
	cvt.rn.f64.s64 	%fd35, %rd302;
	mul.f64 	%fd36, %fd35, 0d3BF921FB54442D19;
	cvt.rn.f32.f64 	%f377, %fd36;
	neg.f32 	%f378, %f377;
	setp.lt.s32 	%p120, %r645, 0;
	selp.f32 	%f463, %f378, %f377, %p120;
$L__BB0_110:
	mul.rn.f32 	%f379, %f463, %f463;
	and.b32  	%r649, %r778, 1;
	setp.eq.b32 	%p121, %r649, 1;
	selp.f32 	%f380, 0f3F800000, %f463, %p121;
	fma.rn.f32 	%f381, %f379, %f380, 0f00000000;
	fma.rn.f32 	%f382, %f379, 0f37CBAC00, 0fBAB607ED;
	selp.f32 	%f383, %f382, 0fB94D4153, %p121;
	selp.f32 	%f384, 0f3D2AAABB, 0f3C0885E4, %p121;
	fma.rn.f32 	%f385, %f383, %f379, %f384;
	selp.f32 	%f386, 0fBEFFFFFF, 0fBE2AAAA8, %p121;
	fma.rn.f32 	%f387, %f385, %f379, %f386;
	fma.rn.f32 	%f388, %f387, %f381, %f380;
	and.b32  	%r650, %r778, 2;
	setp.eq.s32 	%p122, %r650, 0;
	mov.f32 	%f389, 0f00000000;
	sub.f32 	%f390, %f389, %f388;
	selp.f32 	%f391, %f388, %f390, %p122;
	mul.f32 	%f392, %f49, %f391;
	mul.f32 	%f393, %f61, %f64;
	sub.f32 	%f67, %f393, %f392;
	mov.u32 	%r782, %r17;
	mov.f32 	%f464, %f7;
	@%p3 bra 	$L__BB0_116;
	mov.b64 	%rd344, 0;
	mov.b32 	%r779, 0;
$L__BB0_112:
	.pragma "nounroll";
	mul.wide.u32 	%rd304, %r779, 4;
	mov.u64 	%rd305, __cudart_i2opi_f;
	add.s64 	%rd306, %rd305, %rd304;
	ld.global.nc.u32 	%r652, [%rd306];
	mad.wide.u32 	%rd307, %r652, %r12, %rd344;
	shr.u64 	%rd344, %rd307, 32;
	add.s64 	%rd308, %rd2, %rd304;
	st.local.u32 	[%rd308], %rd307;
	add.s32 	%r779, %r779, 1;
	setp.ne.s32 	%p123, %r779, 6;
	@%p123 bra 	$L__BB0_112;
	setp.eq.s32 	%p124, %r13, 0;
	st.local.u32 	[%rd2+24], %rd344;
	ld.local.u32 	%r780, [%rd42+24];
	ld.local.u32 	%r781, [%rd42+20];
	@%p124 bra 	$L__BB0_115;
	shl.b32 	%r653, %r780, %r13;
	shr.u32 	%r654, %r781, %r14;
	add.s32 	%r780, %r654, %r653;
	shl.b32 	%r655, %r781, %r13;
	ld.local.u32 	%r656, [%rd42+16];
	shr.u32 	%r657, %r656, %r14;
	add.s32 	%r781, %r657, %r655;
$L__BB0_115:
	setp.lt.s32 	%p125, %r11, 0;
	shr.u32 	%r658, %r780, 30;
	shf.l.wrap.b32 	%r659, %r781, %r780, 2;
	shl.b32 	%r660, %r781, 2;
	shr.u32 	%r661, %r659, 31;
	add.s32 	%r662, %r661, %r658;
	neg.s32 	%r663, %r662;
	selp.b32 	%r782, %r663, %r662, %p125;
	xor.b32  	%r664, %r659, %r11;
	shr.s32 	%r665, %r659, 31;
	xor.b32  	%r666, %r665, %r659;
	xor.b32  	%r667, %r665, %r660;
	cvt.u64.u32 	%rd309, %r666;
	shl.b64 	%rd310, %rd309, 32;
	cvt.u64.u32 	%rd311, %r667;
	or.b64  	%rd312, %rd310, %rd311;
	cvt.rn.f64.s64 	%fd37, %rd312;
	mul.f64 	%fd38, %fd37, 0d3BF921FB54442D19;
	cvt.rn.f32.f64 	%f394, %fd38;
	neg.f32 	%f395, %f394;
	setp.lt.s32 	%p126, %r664, 0;
	selp.f32 	%f464, %f395, %f394, %p126;
$L__BB0_116:
	mul.rn.f32 	%f396, %f464, %f464;
	and.b32  	%r668, %r782, 1;
	setp.eq.b32 	%p127, %r668, 1;
	selp.f32 	%f397, 0f3F800000, %f464, %p127;
	fma.rn.f32 	%f398, %f396, %f397, 0f00000000;
	fma.rn.f32 	%f399, %f396, 0f37CBAC00, 0fBAB607ED;
	selp.f32 	%f400, %f399, 0fB94D4153, %p127;
	selp.f32 	%f401, 0f3D2AAABB, 0f3C0885E4, %p127;
	fma.rn.f32 	%f402, %f400, %f396, %f401;
	selp.f32 	%f403, 0fBEFFFFFF, 0fBE2AAAA8, %p127;
	fma.rn.f32 	%f404, %f402, %f396, %f403;
	fma.rn.f32 	%f405, %f404, %f398, %f397;
	and.b32  	%r669, %r782, 2;
	setp.eq.s32 	%p128, %r669, 0;
	mov.f32 	%f406, 0f00000000;
	sub.f32 	%f407, %f406, %f405;
	selp.f32 	%f408, %f405, %f407, %p128;
	mul.f32 	%f70, %f61, %f408;
	mov.u32 	%r786, %r17;
	mov.f32 	%f465, %f7;
	@%p3 bra 	$L__BB0_122;
	mov.b64 	%rd345, 0;
	mov.b32 	%r783, 0;
$L__BB0_118:
	.pragma "nounroll";
	mul.wide.u32 	%rd314, %r783, 4;
	mov.u64 	%rd315, __cudart_i2opi_f;
	add.s64 	%rd316, %rd315, %rd314;
	ld.global.nc.u32 	%r671, [%rd316];
	mad.wide.u32 	%rd317, %r671, %r12, %rd345;
	shr.u64 	%rd345, %rd317, 32;
	add.s64 	%rd318, %rd1, %rd314;
	st.local.u32 	[%rd318], %rd317;
	add.s32 	%r783, %r783, 1;
	setp.ne.s32 	%p129, %r783, 6;
	@%p129 bra 	$L__BB0_118;
	setp.eq.s32 	%p130, %r13, 0;
	st.local.u32 	[%rd1+24], %rd345;
	ld.local.u32 	%r784, [%rd43+24];
	ld.local.u32 	%r785, [%rd43+20];
	@%p130 bra 	$L__BB0_121;
	shl.b32 	%r672, %r784, %r13;
	shr.u32 	%r673, %r785, %r14;
	add.s32 	%r784, %r673, %r672;
	shl.b32 	%r674, %r785, %r13;
	ld.local.u32 	%r675, [%rd43+16];
	shr.u32 	%r676, %r675, %r14;
	add.s32 	%r785, %r676, %r674;
$L__BB0_121:
	setp.lt.s32 	%p131, %r11, 0;
	shr.u32 	%r677, %r784, 30;
	shf.l.wrap.b32 	%r678, %r785, %r784, 2;
	shl.b32 	%r679, %r785, 2;
	shr.u32 	%r680, %r678, 31;
	add.s32 	%r681, %r680, %r677;
	neg.s32 	%r682, %r681;
	selp.b32 	%r786, %r682, %r681, %p131;
	xor.b32  	%r683, %r678, %r11;
	shr.s32 	%r684, %r678, 31;
	xor.b32  	%r685, %r684, %r678;
	xor.b32  	%r686, %r684, %r679;
	cvt.u64.u32 	%rd319, %r685;
	shl.b64 	%rd320, %rd319, 32;
	cvt.u64.u32 	%rd321, %r686;
	or.b64  	%rd322, %rd320, %rd321;
	cvt.rn.f64.s64 	%fd39, %rd322;
	mul.f64 	%fd40, %fd39, 0d3BF921FB54442D19;
	cvt.rn.f32.f64 	%f409, %fd40;
	neg.f32 	%f410, %f409;
	setp.lt.s32 	%p132, %r683, 0;
	selp.f32 	%f465, %f410, %f409, %p132;
$L__BB0_122:
	add.s32 	%r687, %r786, 1;
	mul.rn.f32 	%f411, %f465, %f465;
	and.b32  	%r688, %r786, 1;
	setp.eq.b32 	%p134, %r688, 1;
	selp.f32 	%f412, %f465, 0f3F800000, %p134;
	fma.rn.f32 	%f413, %f411, %f412, 0f00000000;
	fma.rn.f32 	%f414, %f411, 0f37CBAC00, 0fBAB607ED;
	selp.f32 	%f415, 0fB94D4153, %f414, %p134;
	selp.f32 	%f416, 0f3C0885E4, 0f3D2AAABB, %p134;
	fma.rn.f32 	%f417, %f415, %f411, %f416;
	selp.f32 	%f418, 0fBE2AAAA8, 0fBEFFFFFF, %p134;
	fma.rn.f32 	%f419, %f417, %f411, %f418;
	fma.rn.f32 	%f420, %f419, %f413, %f412;
	and.b32  	%r689, %r687, 2;
	setp.eq.s32 	%p135, %r689, 0;
	mov.f32 	%f421, 0f00000000;
	sub.f32 	%f422, %f421, %f420;
	selp.f32 	%f423, %f420, %f422, %p135;
	fma.rn.f32 	%f424, %f49, %f423, %f70;
	fma.rn.f32 	%f425, %f3, %f37, %f1;
	cvt.rzi.s32.f32 	%r219, %f425;
	fma.rn.f32 	%f426, %f3, %f43, %f2;
	cvt.rzi.s32.f32 	%r220, %f426;
	fma.rn.f32 	%f427, %f3, %f67, %f1;
	cvt.rzi.s32.f32 	%r221, %f427;
	fma.rn.f32 	%f428, %f3, %f424, %f2;
	cvt.rzi.s32.f32 	%r222, %f428;
	min.s32 	%r690, %r219, %r221;
	sub.s32 	%r691, %r690, %r232;
	max.s32 	%r692, %r219, %r221;
	add.s32 	%r694, %r692, %r232;
	setp.lt.s32 	%p136, %r1, %r691;
	setp.gt.s32 	%p137, %r1, %r694;
	or.pred  	%p138, %p136, %p137;
	mov.pred 	%p146, -1;
	@%p138 bra 	$L__BB0_124;
	min.s32 	%r695, %r220, %r222;
	sub.s32 	%r696, %r695, %r232;
	setp.lt.s32 	%p146, %r240, %r696;
$L__BB0_124:
	max.s32 	%r697, %r220, %r222;
	add.s32 	%r698, %r697, %r232;
	setp.gt.s32 	%p139, %r240, %r698;
	or.pred  	%p140, %p146, %p139;
	@%p140 bra 	$L__BB0_132;
	sub.s32 	%r699, %r240, %r220;
	cvt.rn.f32.s32 	%f429, %r699;
	sub.s32 	%r700, %r219, %r1;
	cvt.rn.f32.s32 	%f430, %r700;
	sub.s32 	%r701, %r221, %r219;
	cvt.rn.f32.s32 	%f73, %r701;
	sub.s32 	%r702, %r222, %r220;
	cvt.rn.f32.s32 	%f74, %r702;
	mul.f32 	%f431, %f430, %f74;
	fma.rn.f32 	%f432, %f429, %f73, %f431;
	mul.f32 	%f433, %f74, %f74;
	fma.rn.f32 	%f434, %f73, %f73, %f433;
	setp.neu.f32 	%p141, %f434, 0f00000000;
	div.rn.f32 	%f435, %f432, %f434;
	selp.f32 	%f75, %f435, 0fBF800000, %p141;
	setp.geu.f32 	%p142, %f75, 0f00000000;
	@%p142 bra 	$L__BB0_127;
	cvt.rn.f32.s32 	%f466, %r219;
	cvt.rn.f32.s32 	%f467, %r220;
	bra.uni 	$L__BB0_130;
$L__BB0_127:
	setp.leu.f32 	%p143, %f75, 0f3F800000;
	@%p143 bra 	$L__BB0_129;
	cvt.rn.f32.s32 	%f466, %r221;
	cvt.rn.f32.s32 	%f467, %r222;
	bra.uni 	$L__BB0_130;
$L__BB0_129:
	cvt.rn.f32.s32 	%f436, %r219;
	fma.rn.f32 	%f466, %f75, %f73, %f436;
	cvt.rn.f32.s32 	%f437, %r220;
	fma.rn.f32 	%f467, %f75, %f74, %f437;
$L__BB0_130:
	cvt.rn.f32.s32 	%f438, %r1;
	sub.f32 	%f439, %f438, %f466;
	cvt.rn.f32.u32 	%f440, %r240;
	sub.f32 	%f441, %f440, %f467;
	mul.f32 	%f442, %f441, %f441;
	fma.rn.f32 	%f443, %f439, %f439, %f442;
	sqrt.rn.f32 	%f444, %f443;
	setp.gtu.f32 	%p144, %f444, %f4;
	@%p144 bra 	$L__BB0_132;
	ld.param.u32 	%r705, [cubeRenderer03_param_12];
	ld.param.u32 	%r704, [cubeRenderer03_param_11];
	ld.param.u32 	%r703, [cubeRenderer03_param_10];
	st.global.u8 	[%rd23], %r703;
	st.global.u8 	[%rd23+1], %r704;
	st.global.u8 	[%rd23+2], %r705;
$L__BB0_132:
	add.s32 	%r706, %r706, 1;
	setp.ne.s32 	%p145, %r706, 26;
	@%p145 bra 	$L__BB0_2;
$L__BB0_133:
	ret;

}


// ===== COMPILED SASS (sm_100) =====

	.target	sm_100

	.elftype	@"ET_EXEC"


//--------------------- .note.nv.tkinfo           --------------------------
	.section	.note.nv.tkinfo,"",@"SHT_NOTE"
	.sectionflags	@"SHF_NOTE_NV_TKINFO"
	.tkinfo
        /*0018*/ 	.word	0x00000002
        /*0030*/ 	.string	""
        /*0030*/ 	.string	"ptxas"
        /*0030*/ 	.string	"Cuda compilation tools, release 13.0, V13.0.88"
        /*0030*/ 	.string	"Build cuda_13.0.r13.0/compiler.36424714_0"
        /*0030*/ 	.string	"-arch sm_100 -m 64 "



//--------------------- .note.nv.cuinfo           --------------------------
	.section	.note.nv.cuinfo,"",@"SHT_NOTE"
	.sectionflags	@"SHF_NOTE_NV_CUINFO"
        /*0018*/ 	.short	0x0002
        /*001a*/ 	.short	0x0064
        /*001c*/ 	.short	0x0082
	.zero		2


//--------------------- .nv.info                  --------------------------
	.section	.nv.info,"",@"SHT_CUDA_INFO"
	.align	4


	//----- nvinfo : EIATTR_REGCOUNT
	.align		4
        /*0000*/ 	.byte	0x04, 0x2f
        /*0002*/ 	.short	(.L_2 - .L_1)
	.align		4
.L_1:
        /*0004*/ 	.word	index@(cubeRenderer03)
        /*0008*/ 	.word	0x0000002a


	//----- nvinfo : EIATTR_FRAME_SIZE
	.align		4
.L_2:
        /*000c*/ 	.byte	0x04, 0x11
        /*000e*/ 	.short	(.L_4 - .L_3)
	.align		4
.L_3:
        /*0010*/ 	.word	index@($__internal_1_$__cuda_sm3x_div_rn_noftz_f32_slowpath)
        /*0014*/ 	.word	0x00000230


	//----- nvinfo : EIATTR_FRAME_SIZE
	.align		4
.L_4:
        /*0018*/ 	.byte	0x04, 0x11
        /*001a*/ 	.short	(.L_6 - .L_5)
	.align		4
.L_5:
        /*001c*/ 	.word	index@($__internal_0_$__cuda_sm20_sqrt_rn_f32_slowpath)
        /*0020*/ 	.word	0x00000230


	//----- nvinfo : EIATTR_FRAME_SIZE
	.align		4
.L_6:
        /*0024*/ 	.byte	0x04, 0x11
        /*0026*/ 	.short	(.L_8 - .L_7)
	.align		4
.L_7:
        /*0028*/ 	.word	index@(cubeRenderer03)
        /*002c*/ 	.word	0x00000230


	//----- nvinfo : EIATTR_MIN_STACK_SIZE
	.align		4
.L_8:
        /*0030*/ 	.byte	0x04, 0x12
        /*0032*/ 	.short	(.L_10 - .L_9)
	.align		4
.L_9:
        /*0034*/ 	.word	index@(cubeRenderer03)
        /*0038*/ 	.word	0x00000230
.L_10:


//--------------------- .nv.compat                --------------------------
	.section	.nv.compat,"",@"SHT_CUDA_COMPAT_INFO"
	.align	4
        /*0000*/ 	.byte	0x02, 0x09, 0x00, 0x00, 0x02, 0x02, 0x01, 0x00, 0x02, 0x05, 0x05, 0x00, 0x03, 0x07, 0x01, 0x01
        /*0010*/ 	.byte	0x02, 0x03, 0x00, 0x00, 0x02, 0x06, 0x01, 0x00, 0x04, 0x0b, 0x08, 0x00, 0x01, 0x00, 0x00, 0x00
        /*0020*/ 	.byte	0x00, 0x00, 0x00, 0x00


//--------------------- .nv.info.cubeRenderer03   --------------------------
	.section	.nv.info.cubeRenderer03,"",@"SHT_CUDA_INFO"
	.sectionflags	@""
	.align	4


	//----- nvinfo : EIATTR_CUDA_API_VERSION
	.align		4
        /*0000*/ 	.byte	0x04, 0x37
        /*0002*/ 	.short	(.L_12 - .L_11)
.L_11:
        /*0004*/ 	.word	0x00000082


	//----- nvinfo : EIATTR_KPARAM_INFO
	.align		4
.L_12:
        /*0008*/ 	.byte	0x04, 0x17
        /*000a*/ 	.short	(.L_14 - .L_13)
.L_13:
        /*000c*/ 	.word	0x00000000
        /*0010*/ 	.short	0x000d
        /*0012*/ 	.short	0x0038
        /*0014*/ 	.byte	0x00, 0xf0, 0x11, 0x00


	//----- nvinfo : EIATTR_KPARAM_INFO
	.align		4
.L_14:
        /*0018*/ 	.byte	0x04, 0x17
        /*001a*/ 	.short	(.L_16 - .L_15)
.L_15:
        /*001c*/ 	.word	0x00000000
        /*0020*/ 	.short	0x000c
        /*0022*/ 	.short	0x0034
        /*0024*/ 	.byte	0x00, 0xf0, 0x11, 0x00


	//----- nvinfo : EIATTR_KPARAM_INFO
	.align		4
.L_16:
        /*0028*/ 	.byte	0x04, 0x17
        /*002a*/ 	.short	(.L_18 - .L_17)
.L_17:
        /*002c*/ 	.word	0x00000000
        /*0030*/ 	.short	0x000b
        /*0032*/ 	.short	0x0030
        /*0034*/ 	.byte	0x00, 0xf0, 0x11, 0x00


	//----- nvinfo : EIATTR_KPARAM_INFO
	.align		4
.L_18:
        /*0038*/ 	.byte	0x04, 0x17
        /*003a*/ 	.short	(.L_20 - .L_19)
.L_19:
        /*003c*/ 	.word	0x00000000
        /*0040*/ 	.short	0x000a
        /*0042*/ 	.short	0x002c
        /*0044*/ 	.byte	0x00, 0xf0, 0x11, 0x00


	//----- nvinfo : EIATTR_KPARAM_INFO
	.align		4
.L_20:
        /*0048*/ 	.byte	0x04, 0x17
        /*004a*/ 	.short	(.L_22 - .L_21)
.L_21:
        /*004c*/ 	.word	0x00000000
        /*0050*/ 	.short	0x0009
        /*0052*/ 	.short	0x0028
        /*0054*/ 	.byte	0x00, 0xf0, 0x11, 0x00


	//----- nvinfo : EIATTR_KPARAM_INFO
	.align		4
.L_22:
        /*0058*/ 	.byte	0x04, 0x17
        /*005a*/ 	.short	(.L_24 - .L_23)
.L_23:
        /*005c*/ 	.word	0x00000000
        /*0060*/ 	.short	0x0008
        /*0062*/ 	.short	0x0024
        /*0064*/ 	.byte	0x00, 0xf0, 0x11, 0x00


	//----- nvinfo : EIATTR_KPARAM_INFO
	.align		4
.L_24:
        /*0068*/ 	.byte	0x04, 0x17
        /*006a*/ 	.short	(.L_26 - .L_25)
.L_25:
        /*006c*/ 	.word	0x00000000
        /*0070*/ 	.short	0x0007
        /*0072*/ 	.short	0x0020
        /*0074*/ 	.byte	0x00, 0xf0, 0x11, 0x00


	//----- nvinfo : EIATTR_KPARAM_INFO
	.align		4
.L_26:
        /*0078*/ 	.byte	0x04, 0x17
        /*007a*/ 	.short	(.L_28 - .L_27)
.L_27:
        /*007c*/ 	.word	0x00000000
        /*0080*/ 	.short	0x0006
        /*0082*/ 	.short	0x001c
        /*0084*/ 	.byte	0x00, 0xf0, 0x11, 0x00


	//----- nvinfo : EIATTR_KPARAM_INFO
	.align		4
.L_28:
        /*0088*/ 	.byte	0x04, 0x17
        /*008a*/ 	.short	(.L_30 - .L_29)
.L_29:
        /*008c*/ 	.word	0x00000000
        /*0090*/ 	.short	0x0005
        /*0092*/ 	.short	0x0018
        /*0094*/ 	.byte	0x00, 0xf0, 0x11, 0x00


	//----- nvinfo : EIATTR_KPARAM_INFO
	.align		4
.L_30:
        /*0098*/ 	.byte	0x04, 0x17
        /*009a*/ 	.short	(.L_32 - .L_31)
.L_31:
        /*009c*/ 	.word	0x00000000
        /*00a0*/ 	.short	0x0004
        /*00a2*/ 	.short	0x0014
        /*00a4*/ 	.byte	0x00, 0xf0, 0x11, 0x00


	//----- nvinfo : EIATTR_KPARAM_INFO
	.align		4
.L_32:
        /*00a8*/ 	.byte	0x04, 0x17
        /*00aa*/ 	.short	(.L_34 - .L_33)
.L_33:
        /*00ac*/ 	.word	0x00000000
        /*00b0*/ 	.short	0x0003
        /*00b2*/ 	.short	0x0010
        /*00b4*/ 	.byte	0x00, 0xf0, 0x11, 0x00


	//----- nvinfo : EIATTR_KPARAM_INFO
	.align		4
.L_34:
        /*00b8*/ 	.byte	0x04, 0x17
        /*00ba*/ 	.short	(.L_36 - .L_35)
.L_35:
        /*00bc*/ 	.word	0x00000000
        /*00c0*/ 	.short	0x0002
        /*00c2*/ 	.short	0x000c
        /*00c4*/ 	.byte	0x00, 0xf0, 0x11, 0x00


	//----- nvinfo : EIATTR_KPARAM_INFO
	.align		4
.L_36:
        /*00c8*/ 	.byte	0x04, 0x17
        /*00ca*/ 	.short	(.L_38 - .L_37)
.L_37:
        /*00cc*/ 	.word	0x00000000
        /*00d0*/ 	.short	0x0001
        /*00d2*/ 	.short	0x0008
        /*00d4*/ 	.byte	0x00, 0xf0, 0x11, 0x00


	//----- nvinfo : EIATTR_KPARAM_INFO
	.align		4
.L_38:
        /*00d8*/ 	.byte	0x04, 0x17
        /*00da*/ 	.short	(.L_40 - .L_39)
.L_39:
        /*00dc*/ 	.word	0x00000000
        /*00e0*/ 	.short	0x0000
        /*00e2*/ 	.short	0x0000
        /*00e4*/ 	.byte	0x00, 0xf5, 0x21, 0x00


	//----- nvinfo : EIATTR_SPARSE_MMA_MASK
	.align		4
.L_40:
        /*00e8*/ 	.byte	0x03, 0x50
        /*00ea*/ 	.short	0x0000


	//----- nvinfo : EIATTR_MAXREG_COUNT
	.align		4
        /*00ec*/ 	.byte	0x03, 0x1b
        /*00ee*/ 	.short	0x00ff


	//----- nvinfo : EIATTR_MERCURY_ISA_VERSION
	.align		4
        /*00f0*/ 	.byte	0x03, 0x5f
        /*00f2*/ 	.short	0x0101


	//----- nvinfo : EIATTR_VRC_CTA_INIT_COUNT
	.align		4
        /*00f4*/ 	.byte	0x02, 0x4a
	.zero		1
	.zero		1


	//----- nvinfo : EIATTR_EXIT_INSTR_OFFSETS
	.align		4
        /*00f8*/ 	.byte	0x04, 0x1c
        /*00fa*/ 	.short	(.L_42 - .L_41)


	//   ....[0]....
.L_41:
        /*00fc*/ 	.word	0x000000f0


	//   ....[1]....
        /*0100*/ 	.word	0x00006650


	//----- nvinfo : EIATTR_CRS_STACK_SIZE
	.align		4
.L_42:
        /*0104*/ 	.byte	0x04, 0x1e
        /*0106*/ 	.short	(.L_44 - .L_43)
.L_43:
        /*0108*/ 	.word	0x00000000


	//----- nvinfo : EIATTR_CBANK_PARAM_SIZE
	.align		4
.L_44:
        /*010c*/ 	.byte	0x03, 0x19
        /*010e*/ 	.short	0x003c


	//----- nvinfo : EIATTR_PARAM_CBANK
	.align		4
        /*0110*/ 	.byte	0x04, 0x0a
        /*0112*/ 	.short	(.L_46 - .L_45)
	.align		4
.L_45:
        /*0114*/ 	.word	index@(.nv.constant0.cubeRenderer03)
        /*0118*/ 	.short	0x0380
        /*011a*/ 	.short	0x003c


	//----- nvinfo : EIATTR_SW_WAR
	.align		4
.L_46:
        /*011c*/ 	.byte	0x04, 0x36
        /*011e*/ 	.short	(.L_48 - .L_47)
.L_47:
        /*0120*/ 	.word	0x00000008
.L_48:


//--------------------- .nv.callgraph             --------------------------
	.section	.nv.callgraph,"",@"SHT_CUDA_CALLGRAPH"
	.align	4
	.sectionentsize	8
	.align		4
        /*0000*/ 	.word	0x00000000
	.align		4
        /*0004*/ 	.word	0xffffffff
	.align		4
        /*0008*/ 	.word	0x00000000
	.align		4
        /*000c*/ 	.word	0xfffffffe
	.align		4
        /*0010*/ 	.word	0x00000000
	.align		4
        /*0014*/ 	.word	0xfffffffd
	.align		4
        /*0018*/ 	.word	0x00000000
	.align		4
        /*001c*/ 	.word	0xfffffffc


//--------------------- .nv.constant4             --------------------------
	.section	.nv.constant4,"a",@progbits
	.align	8
	.align		8
.nv.constant4:
        /*0000*/ 	.dword	__cudart_i2opi_f


//--------------------- .text.cubeRenderer03      --------------------------
	.section	.text.cubeRenderer03,"ax",@progbits
	.align	128
        .global         cubeRenderer03
        .type           cubeRenderer03,@function
        .size           cubeRenderer03,(.L_x_64 - cubeRenderer03)
        .other          cubeRenderer03,@"STO_CUDA_ENTRY STV_DEFAULT"
cubeRenderer03:
.text.cubeRenderer03:
[----:B------:R-:W0:Y:S01]  /*0000*/  LDC R1, c[0x0][0x37c] ;  /* 0x0000df00ff017b82 */ /* 0x000e220000000800 */
[----:B------:R-:W1:Y:S07]  /*0010*/  S2R R0, SR_TID.Y ;  /* 0x0000000000007919 */ /* 0x000e6e0000002200 */
[----:B------:R-:W2:Y:S01]  /*0020*/  LDC R4, c[0x0][0x360] ;  /* 0x0000d800ff047b82 */ /* 0x000ea20000000800 */
[----:B------:R-:W3:Y:S01]  /*0030*/  LDCU.64 UR6, c[0x0][0x388] ;  /* 0x00007100ff0677ac */ /* 0x000ee20008000a00 */
[----:B0-----:R-:W-:Y:S01]  /*0040*/  VIADD R1, R1, 0xfffffdd0 ;  /* 0xfffffdd001017836 */ /* 0x001fe20000000000 */
[----:B------:R-:W2:Y:S04]  /*0050*/  S2R R5, SR_TID.X ;  /* 0x0000000000057919 */ /* 0x000ea80000002100 */
[C---:B------:R-:W-:Y:S01]  /*0060*/  R2UR UR8, R1.reuse ;  /* 0x00000000010872ca */ /* 0x040fe200000e0000 */
[----:B------:R-:W1:Y:S01]  /*0070*/  S2UR UR5, SR_CTAID.Y ;  /* 0x00000000000579c3 */ /* 0x000e620000002600 */
[----:B------:R-:W-:-:S07]  /*0080*/  R2UR UR17, R1 ;  /* 0x00000000011172ca */ /* 0x000fce00000e0000 */
[----:B------:R-:W1:Y:S08]  /*0090*/  LDC R3, c[0x0][0x364] ;  /* 0x0000d900ff037b82 */ /* 0x000e700000000800 */
[----:B------:R-:W2:Y:S01]  /*00a0*/  S2UR UR4, SR_CTAID.X ;  /* 0x00000000000479c3 */ /* 0x000ea20000002500 */
[----:B-1----:R-:W-:-:S05]  /*00b0*/  IMAD R3, R3, UR5, R0 ;  /* 0x0000000503037c24 */ /* 0x002fca000f8e0200 */
[----:B---3--:R-:W-:Y:S01]  /*00c0*/  ISETP.GE.AND P0, PT, R3, UR7, PT ;  /* 0x0000000703007c0c */ /* 0x008fe2000bf06270 */
[----:B--2---:R-:W-:-:S05]  /*00d0*/  IMAD R4, R4, UR4, R5 ;  /* 0x0000000404047c24 */ /* 0x004fca000f8e0205 */
[----:B------:R-:W-:-:S13]  /*00e0*/  ISETP.GE.OR P0, PT, R4, UR6, P0 ;  /* 0x0000000604007c0c */ /* 0x000fda0008706670 */
[----:B------:R-:W-:Y:S05]  /*00f0*/  @P0 EXIT ;  /* 0x000000000000094d */ /* 0x000fea0003800000 */
[----:B------:R-:W0:Y:S01]  /*0100*/  LDC.64 R6, c[0x0][0x390] ;  /* 0x0000e400ff067b82 */ /* 0x000e220000000a00 */
[----:B------:R-:W-:Y:S01]  /*0110*/  IMAD.MOV.U32 R8, RZ, RZ, -0x40400000 ;  /* 0xbfc00000ff087424 */ /* 0x000fe200078e00ff */
[----:B------:R-:W-:Y:S01]  /*0120*/  UISETP.LT.AND UP0, UPT, UR7, UR6, UPT ;  /* 0x000000060700728c */ /* 0x000fe2000bf01270 */
[----:B------:R-:W-:Y:S01]  /*0130*/  IMAD.MOV.U32 R9, RZ, RZ, 0x3f000000 ;  /* 0x3f000000ff097424 */ /* 0x000fe200078e00ff */
[----:B------:R-:W1:Y:S01]  /*0140*/  LDCU.64 UR18, c[0x0][0x358] ;  /* 0x00006b00ff1277ac */ /* 0x000e620008000a00 */
[----:B------:R-:W-:Y:S02]  /*0150*/  IMAD.MOV.U32 R10, RZ, RZ, 0x3f000000 ;  /* 0x3f000000ff0a7424 */ /* 0x000fe400078e00ff */
[----:B------:R-:W-:Y:S01]  /*0160*/  IMAD.MOV.U32 R11, RZ, RZ, -0x41000000 ;  /* 0xbf000000ff0b7424 */ /* 0x000fe200078e00ff */
[----:B------:R-:W-:Y:S01]  /*0170*/  USEL UR4, UR7, UR6, UP0 ;  /* 0x0000000607047287 */ /* 0x000fe20008000000 */
[----:B------:R-:W-:Y:S01]  /*0180*/  IMAD.MOV.U32 R12, RZ, RZ, 0x3f000000 ;  /* 0x3f000000ff0c7424 */ /* 0x000fe200078e00ff */
[----:B------:R-:W-:Y:S01]  /*0190*/  UIADD3 UR23, UPT, UPT, UR8, 0x20, URZ ;  /* 0x0000002008177890 */ /* 0x000fe2000fffe0ff */
[----:B------:R-:W-:Y:S01]  /*01a0*/  IMAD.MOV.U32 R14, RZ, RZ, -0x41000000 ;  /* 0xbf000000ff0e7424 */ /* 0x000fe200078e00ff */
[----:B------:R2:W-:Y:S01]  /*01b0*/  STL.128 [R1+0x20], R8 ;  /* 0x0000200801007387 */ /* 0x0005e20000100c00 */
[----:B------:R-:W-:Y:S01]  /*01c0*/  IMAD.MOV.U32 R13, RZ, RZ, 0x3f000000 ;  /* 0x3f000000ff0d7424 */ /* 0x000fe200078e00ff */
[----:B------:R-:W-:Y:S01]  /*01d0*/  I2FP.F32.S32 R2, UR4 ;  /* 0x0000000400027c45 */ /* 0x000fe20008201400 */
[----:B------:R-:W-:Y:S01]  /*01e0*/  IMAD.MOV.U32 R15, RZ, RZ, -0x41000000 ;  /* 0xbf000000ff0f7424 */ /* 0x000fe200078e00ff */
[----:B------:R-:W-:Y:S01]  /*01f0*/  UIADD3 UR8, UPT, UPT, UR8, 0x140, URZ ;  /* 0x0000014008087890 */ /* 0x000fe2000fffe0ff */
[----:B------:R-:W-:-:S02]  /*0200*/  IMAD.MOV.U32 R16, RZ, RZ, -0x41000000 ;  /* 0xbf000000ff107424 */ /* 0x000fc400078e00ff */
[----:B------:R-:W-:Y:S01]  /*0210*/  IMAD.MOV.U32 R17, RZ, RZ, 0x3f000000 ;  /* 0x3f000000ff117424 */ /* 0x000fe200078e00ff */
[----:B------:R3:W-:Y:S01]  /*0220*/  STL.128 [R1+0x30], R12 ;  /* 0x0000300c01007387 */ /* 0x0007e20000100c00 */
[----:B------:R-:W-:Y:S02]  /*0230*/  IMAD.MOV.U32 R18, RZ, RZ, 0x3f000000 ;  /* 0x3f000000ff127424 */ /* 0x000fe400078e00ff */
[----:B------:R-:W-:Y:S01]  /*0240*/  FMUL R5, R2, 0.20000000298023223877 ;  /* 0x3e4ccccd02057820 */ /* 0x000fe20000400000 */
[----:B------:R-:W-:Y:S02]  /*0250*/  IMAD.MOV.U32 R19, RZ, RZ, 0x3f000000 ;  /* 0x3f000000ff137424 */ /* 0x000fe400078e00ff */
[C---:B0-----:R-:W-:Y:S01]  /*0260*/  FMUL R0, R7.reuse, 0.63661974668502807617 ;  /* 0x3f22f98307007820 */ /* 0x041fe20000400000 */
[----:B------:R-:W-:Y:S01]  /*0270*/  IMAD.MOV.U32 R21, RZ, RZ, -0x40400000 ;  /* 0xbfc00000ff157424 */ /* 0x000fe200078e00ff */
[C---:B------:R-:W-:Y:S01]  /*0280*/  FSETP.GE.AND P0, PT, |R7|.reuse, 105615, PT ;  /* 0x47ce47800700780b */ /* 0x040fe20003f06200 */
[----:B------:R-:W-:Y:S01]  /*0290*/  IMAD.MOV.U32 R23, RZ, RZ, 0x3f000000 ;  /* 0x3f000000ff177424 */ /* 0x000fe200078e00ff */
[----:B------:R0:W-:Y:S01]  /*02a0*/  STL.128 [R1+0x50], R16 ;  /* 0x0000501001007387 */ /* 0x0001e20000100c00 */
[----:B--2---:R-:W-:Y:S01]  /*02b0*/  IMAD.MOV.U32 R9, RZ, RZ, -0x41000000 ;  /* 0xbf000000ff097424 */ /* 0x004fe200078e00ff */
[----:B------:R-:W2:Y:S01]  /*02c0*/  F2I.NTZ R0, R0 ;  /* 0x0000000000007305 */ /* 0x000ea20000203100 */
[----:B------:R-:W-:Y:S01]  /*02d0*/  IMAD.MOV.U32 R8, RZ, RZ, 0x3f000000 ;  /* 0x3f000000ff087424 */ /* 0x000fe200078e00ff */
[----:B------:R-:W4:Y:S01]  /*02e0*/  LDCU.64 UR4, c[0x0][0x380] ;  /* 0x00007000ff0477ac */ /* 0x000f220008000a00 */
[----:B------:R-:W-:Y:S01]  /*02f0*/  IMAD.MOV.U32 R10, RZ, RZ, -0x41000000 ;  /* 0xbf000000ff0a7424 */ /* 0x000fe200078e00ff */
[----:B------:R-:W-:Y:S01]  /*0300*/  R2UR UR9, R7 ;  /* 0x00000000070972ca */ /* 0x000fe200000e0000 */
[----:B------:R-:W-:-:S02]  /*0310*/  IMAD.MOV.U32 R11, RZ, RZ, 0x3f000000 ;  /* 0x3f000000ff0b7424 */ /* 0x000fc400078e00ff */
[----:B---3--:R-:W-:Y:S02]  /*0320*/  IMAD.MOV.U32 R15, RZ, RZ, 0x3fc00000 ;  /* 0x3fc00000ff0f7424 */ /* 0x008fe400078e00ff */
[----:B------:R-:W-:Y:S01]  /*0330*/  IMAD.MOV.U32 R14, RZ, RZ, 0x3f000000 ;  /* 0x3f000000ff0e7424 */ /* 0x000fe200078e00ff */
[----:B------:R3:W-:Y:S01]  /*0340*/  STL.128 [R1+0x70], R8 ;  /* 0x0000700801007387 */ /* 0x0007e20000100c00 */
[----:B------:R-:W-:Y:S01]  /*0350*/  IMAD.MOV.U32 R20, RZ, RZ, 0x3f000000 ;  /* 0x3f000000ff147424 */ /* 0x000fe200078e00ff */
[----:B------:R-:W-:Y:S01]  /*0360*/  VOTEU.ANY UP0, P0 ;  /* 0x0000000000ff7886 */ /* 0x000fe20000000100 */
[----:B------:R-:W-:Y:S01]  /*0370*/  IMAD.MOV.U32 R22, RZ, RZ, -0x41000000 ;  /* 0xbf000000ff167424 */ /* 0x000fe200078e00ff */
[----:B------:R5:W-:Y:S01]  /*0380*/  STL.128 [R1+0x80], R12 ;  /* 0x0000800c01007387 */ /* 0x000be20000100c00 */
[----:B--2---:R-:W-:Y:S01]  /*0390*/  R2UR UR12, R0 ;  /* 0x00000000000c72ca */ /* 0x004fe200000e0000 */
[----:B0-----:R-:W-:Y:S01]  /*03a0*/  IMAD.MOV.U32 R17, RZ, RZ, -0x41000000 ;  /* 0xbf000000ff117424 */ /* 0x001fe200078e00ff */
[----:B------:R-:W-:Y:S01]  /*03b0*/  PLOP3.LUT P1, PT, PT, PT, UP0, 0x80, 0x8 ;  /* 0x000000000008781c */ /* 0x000fe20003f2f008 */
[----:B------:R0:W-:Y:S01]  /*03c0*/  STL.128 [R1+0x40], R20 ;  /* 0x0000401401007387 */ /* 0x0001e20000100c00 */
[----:B------:R-:W-:Y:S01]  /*03d0*/  IMAD.MOV.U32 R24, RZ, RZ, 0x3f000000 ;  /* 0x3f000000ff187424 */ /* 0x000fe200078e00ff */
[----:B------:R-:W-:Y:S01]  /*03e0*/  USHF.L.U32 UR9, UR9, 0x8, URZ ;  /* 0x0000000809097899 */ /* 0x000fe200080006ff */
[----:B------:R-:W-:Y:S01]  /*03f0*/  IMAD.MOV.U32 R25, RZ, RZ, 0x3f000000 ;  /* 0x3f000000ff197424 */ /* 0x000fe200078e00ff */
[----:B------:R2:W-:Y:S01]  /*0400*/  STL.128 [R1+0xb0], R16 ;  /* 0x0000b01001007387 */ /* 0x0005e20000100c00 */
[----:B------:R-:W-:Y:S01]  /*0410*/  IMAD.MOV.U32 R26, RZ, RZ, 0x3f000000 ;  /* 0x3f000000ff1a7424 */ /* 0x000fe200078e00ff */
[----:B------:R-:W-:Y:S01]  /*0420*/  FSETP.EQ.OR P0, PT, |R7|, +INF , !P1 ;  /* 0x7f8000000700780b */ /* 0x000fe20004f02600 */
[----:B------:R-:W-:Y:S01]  /*0430*/  IMAD.MOV.U32 R27, RZ, RZ, -0x41000000 ;  /* 0xbf000000ff1b7424 */ /* 0x000fe200078e00ff */
[----:B------:R-:W-:Y:S01]  /*0440*/  ULOP3.LUT UR9, UR9, 0x80000000, URZ, 0xfc, !UPT ;  /* 0x8000000009097892 */ /* 0x000fe2000f8efcff */
[----:B---3--:R-:W-:-:S02]  /*0450*/  IMAD.MOV.U32 R11, RZ, RZ, -0x40400000 ;  /* 0xbfc00000ff0b7424 */ /* 0x008fc400078e00ff */
[----:B------:R-:W-:Y:S01]  /*0460*/  IMAD.MOV.U32 R8, RZ, RZ, -0x41000000 ;  /* 0xbf000000ff087424 */ /* 0x000fe200078e00ff */
[----:B------:R-:W-:Y:S01]  /*0470*/  STL.128 [R1+0x60], R24 ;  /* 0x0000601801007387 */ /* 0x000fe20000100c00 */
[----:B------:R-:W-:Y:S02]  /*0480*/  IMAD.MOV.U32 R9, RZ, RZ, 0x3f000000 ;  /* 0x3f000000ff097424 */ /* 0x000fe400078e00ff */
[----:B------:R-:W-:Y:S02]  /*0490*/  IMAD.MOV.U32 R10, RZ, RZ, 0x3f000000 ;  /* 0x3f000000ff0a7424 */ /* 0x000fe400078e00ff */
[----:B-----5:R-:W-:Y:S02]  /*04a0*/  IMAD.MOV.U32 R14, RZ, RZ, -0x40400000 ;  /* 0xbfc00000ff0e7424 */ /* 0x020fe400078e00ff */
[----:B------:R-:W-:Y:S01]  /*04b0*/  IMAD.MOV.U32 R13, RZ, RZ, -0x41000000 ;  /* 0xbf000000ff0d7424 */ /* 0x000fe200078e00ff */
[----:B------:R3:W-:Y:S01]  /*04c0*/  STL.128 [R1+0xc0], R8 ;  /* 0x0000c00801007387 */ /* 0x0007e20000100c00 */
[----:B------:R-:W-:-:S02]  /*04d0*/  IMAD.MOV.U32 R15, RZ, RZ, 0x3f000000 ;  /* 0x3f000000ff0f7424 */ /* 0x000fc400078e00ff */
[----:B0-----:R-:W-:Y:S02]  /*04e0*/  IMAD.MOV.U32 R20, RZ, RZ, -0x40400000 ;  /* 0xbfc00000ff147424 */ /* 0x001fe400078e00ff */
[----:B------:R-:W-:Y:S01]  /*04f0*/  IMAD.MOV.U32 R21, RZ, RZ, -0x41000000 ;  /* 0xbf000000ff157424 */ /* 0x000fe200078e00ff */
[----:B------:R0:W-:Y:S01]  /*0500*/  STL.128 [R1+0xd0], R12 ;  /* 0x0000d00c01007387 */ /* 0x0001e20000100c00 */
[----:B------:R-:W-:Y:S02]  /*0510*/  IMAD.MOV.U32 R23, RZ, RZ, -0x41000000 ;  /* 0xbf000000ff177424 */ /* 0x000fe400078e00ff */
[----:B--2---:R-:W-:Y:S02]  /*0520*/  IMAD.MOV.U32 R17, RZ, RZ, -0x40400000 ;  /* 0xbfc00000ff117424 */ /* 0x004fe400078e00ff */
[----:B------:R-:W-:Y:S01]  /*0530*/  IMAD.MOV.U32 R18, RZ, RZ, -0x40400000 ;  /* 0xbfc00000ff127424 */ /* 0x000fe200078e00ff */
[----:B------:R2:W-:Y:S01]  /*0540*/  STL.128 [R1+0xe0], R20 ;  /* 0x0000e01401007387 */ /* 0x0005e20000100c00 */
[----:B------:R-:W-:-:S02]  /*0550*/  IMAD.MOV.U32 R19, RZ, RZ, -0x41000000 ;  /* 0xbf000000ff137424 */ /* 0x000fc400078e00ff */
[----:B------:R-:W-:Y:S02]  /*0560*/  IMAD.MOV.U32 R30, RZ, RZ, 0x3fc00000 ;  /* 0x3fc00000ff1e7424 */ /* 0x000fe400078e00ff */
[----:B---3--:R-:W-:Y:S01]  /*0570*/  IMAD.MOV.U32 R8, RZ, RZ, 0x2 ;  /* 0x00000002ff087424 */ /* 0x008fe200078e00ff */
[----:B------:R3:W-:Y:S01]  /*0580*/  STL.128 [R1+0x100], R16 ;  /* 0x0001001001007387 */ /* 0x0007e20000100c00 */
[----:B------:R-:W-:Y:S02]  /*0590*/  IMAD.MOV.U32 R9, RZ, RZ, 0x3 ;  /* 0x00000003ff097424 */ /* 0x000fe400078e00ff */
[----:B------:R-:W-:Y:S02]  /*05a0*/  IMAD.MOV.U32 R10, RZ, RZ, 0x3 ;  /* 0x00000003ff0a7424 */ /* 0x000fe400078e00ff */
[----:B------:R-:W-:Y:S02]  /*05b0*/  IMAD.MOV.U32 R11, RZ, RZ, RZ ;  /* 0x000000ffff0b7224 */ /* 0x000fe400078e00ff */
[----:B0-----:R-:W-:-:S02]  /*05c0*/  IMAD.MOV.U32 R14, RZ, RZ, -0x41000000 ;  /* 0xbf000000ff0e7424 */ /* 0x001fc400078e00ff */
[----:B------:R-:W-:Y:S01]  /*05d0*/  IMAD.MOV.U32 R15, RZ, RZ, 0x3fc00000 ;  /* 0x3fc00000ff0f7424 */ /* 0x000fe200078e00ff */
[----:B------:R0:W-:Y:S01]  /*05e0*/  STL.128 [R1+0x150], R8 ;  /* 0x0001500801007387 */ /* 0x0001e20000100c00 */
[----:B--2---:R-:W-:Y:S02]  /*05f0*/  IMAD.MOV.U32 R20, RZ, RZ, 0xa ;  /* 0x0000000aff147424 */ /* 0x004fe400078e00ff */
[----:B------:R-:W-:Y:S01]  /*0600*/  IMAD.MOV.U32 R21, RZ, RZ, 0xb ;  /* 0x0000000bff157424 */ /* 0x000fe200078e00ff */
[----:B------:R2:W-:Y:S01]  /*0610*/  STL.128 [R1+0x110], R12 ;  /* 0x0001100c01007387 */ /* 0x0005e20000100c00 */
[----:B------:R-:W-:Y:S02]  /*0620*/  IMAD.MOV.U32 R22, RZ, RZ, 0xb ;  /* 0x0000000bff167424 */ /* 0x000fe400078e00ff */
[----:B---3--:R-:W-:Y:S02]  /*0630*/  IMAD.MOV.U32 R16, RZ, RZ, 0x6 ;  /* 0x00000006ff107424 */ /* 0x008fe400078e00ff */
[----:B------:R-:W-:-:S02]  /*0640*/  IMAD.MOV.U32 R17, RZ, RZ, 0x7 ;  /* 0x00000007ff117424 */ /* 0x000fc400078e00ff */
[----:B------:R-:W-:Y:S02]  /*0650*/  IMAD.MOV.U32 R18, RZ, RZ, 0x7 ;  /* 0x00000007ff127424 */ /* 0x000fe400078e00ff */
[----:B------:R-:W-:Y:S02]  /*0660*/  IMAD.MOV.U32 R19, RZ, RZ, 0x4 ;  /* 0x00000004ff137424 */ /* 0x000fe400078e00ff */
[----:B------:R-:W-:Y:S01]  /*0670*/  IMAD.MOV.U32 R23, RZ, RZ, 0x8 ;  /* 0x00000008ff177424 */ /* 0x000fe200078e00ff */
[----:B0-----:R-:W0:Y:S01]  /*0680*/  LDC.64 R8, c[0x0][0x398] ;  /* 0x0000e600ff087b82 */ /* 0x001e220000000a00 */
[----:B------:R-:W-:Y:S01]  /*0690*/  SHF.R.U32.HI R10, RZ, 0x17, R7 ;  /* 0x00000017ff0a7819 */ /* 0x000fe20000011607 */
[----:B------:R3:W-:Y:S01]  /*06a0*/  STL.128 [R1+0x170], R16 ;  /* 0x0001701001007387 */ /* 0x0007e20000100c00 */
[----:B------:R-:W-:Y:S01]  /*06b0*/  I2FP.F32.S32 R11, UR12 ;  /* 0x0000000c000b7c45 */ /* 0x000fe20008201400 */
[----:B--2---:R-:W-:Y:S01]  /*06c0*/  IMAD.MOV.U32 R12, RZ, RZ, 0x4 ;  /* 0x00000004ff0c7424 */ /* 0x004fe200078e00ff */
[C---:B------:R-:W-:Y:S01]  /*06d0*/  LOP3.LUT R0, R10.reuse, 0xe0, RZ, 0xc0, !PT ;  /* 0x000000e00a007812 */ /* 0x040fe200078ec0ff */
[----:B------:R-:W-:Y:S01]  /*06e0*/  IMAD.MOV.U32 R13, RZ, RZ, 0x5 ;  /* 0x00000005ff0d7424 */ /* 0x000fe200078e00ff */
[----:B------:R2:W-:Y:S01]  /*06f0*/  STL.128 [R1+0x190], R20 ;  /* 0x0001901401007387 */ /* 0x0005e20000100c00 */
[----:B------:R-:W-:Y:S01]  /*0700*/  IMAD.MOV.U32 R14, RZ, RZ, 0x5 ;  /* 0x00000005ff0e7424 */ /* 0x000fe200078e00ff */
[----:B------:R-:W-:Y:S01]  /*0710*/  LOP3.LUT R10, R10, 0x1f, RZ, 0xc0, !PT ;  /* 0x0000001f0a0a7812 */ /* 0x000fe200078ec0ff */
[----:B------:R-:W-:Y:S01]  /*0720*/  IMAD.MOV.U32 R15, RZ, RZ, 0x6 ;  /* 0x00000006ff0f7424 */ /* 0x000fe200078e00ff */
[----:B------:R-:W-:Y:S01]  /*0730*/  USEL UR12, UR12, URZ, !UP0 ;  /* 0x000000ff0c0c7287 */ /* 0x000fe2000c000000 */
[----:B------:R-:W-:-:S02]  /*0740*/  VIADD R0, R0, 0xffffff80 ;  /* 0xffffff8000007836 */ /* 0x000fc40000000000 */
[----:B------:R-:W-:Y:S01]  /*0750*/  IMAD.MOV.U32 R28, RZ, RZ, 0x3f000000 ;  /* 0x3f000000ff1c7424 */ /* 0x000fe200078e00ff */
[----:B------:R5:W-:Y:S01]  /*0760*/  STL.128 [R1+0x160], R12 ;  /* 0x0001600c01007387 */ /* 0x000be20000100c00 */
[----:B------:R-:W-:Y:S01]  /*0770*/  IMAD.MOV.U32 R29, RZ, RZ, 0x3f000000 ;  /* 0x3f000000ff1d7424 */ /* 0x000fe200078e00ff */
[----:B------:R-:W-:Y:S01]  /*0780*/  SHF.R.U32.HI R0, RZ, 0x5, R0 ;  /* 0x00000005ff007819 */ /* 0x000fe20000011600 */
[----:B---3--:R-:W-:Y:S02]  /*0790*/  IMAD.MOV.U32 R16, RZ, RZ, 0x16 ;  /* 0x00000016ff107424 */ /* 0x008fe400078e00ff */
[----:B------:R-:W-:Y:S02]  /*07a0*/  IMAD.MOV.U32 R17, RZ, RZ, 0x17 ;  /* 0x00000017ff117424 */ /* 0x000fe400078e00ff */
[----:B------:R-:W-:Y:S02]  /*07b0*/  IMAD.MOV.U32 R18, RZ, RZ, 0x17 ;  /* 0x00000017ff127424 */ /* 0x000fe400078e00ff */
[----:B------:R-:W-:Y:S01]  /*07c0*/  IMAD.MOV.U32 R19, RZ, RZ, 0x14 ;  /* 0x00000014ff137424 */ /* 0x000fe200078e00ff */
[C---:B0-----:R-:W-:Y:S01]  /*07d0*/  FSETP.GE.AND P2, PT, |R9|.reuse, 105615, PT ;  /* 0x47ce47800900780b */ /* 0x041fe20003f46200 */
[----:B--2---:R-:W-:Y:S01]  /*07e0*/  IMAD.MOV.U32 R21, RZ, RZ, 0x6 ;  /* 0x00000006ff157424 */ /* 0x004fe200078e00ff */
[----:B------:R-:W-:Y:S01]  /*07f0*/  R2UR UR10, R8 ;  /* 0x00000000080a72ca */ /* 0x000fe200000e0000 */
[----:B------:R-:W-:Y:S01]  /*0800*/  IMAD.MOV.U32 R22, RZ, RZ, 0x6 ;  /* 0x00000006ff167424 */ /* 0x000fe200078e00ff */
[----:B------:R0:W-:Y:S01]  /*0810*/  STL.128 [R1+0x1f0], R16 ;  /* 0x0001f01001007387 */ /* 0x0001e20000100c00 */
[----:B------:R-:W-:Y:S01]  /*0820*/  IMAD.MOV.U32 R20, RZ, RZ, 0x2 ;  /* 0x00000002ff147424 */ /* 0x000fe200078e00ff */
[----:B------:R-:W-:Y:S01]  /*0830*/  R2UR UR11, R9 ;  /* 0x00000000090b72ca */ /* 0x000fe200000e0000 */
[----:B-----5:R-:W-:-:S02]  /*0840*/  IMAD.MOV.U32 R12, RZ, RZ, 0x14 ;  /* 0x00000014ff0c7424 */ /* 0x020fc400078e00ff */
[----:B------:R-:W-:Y:S02]  /*0850*/  IMAD.MOV.U32 R13, RZ, RZ, 0x15 ;  /* 0x00000015ff0d7424 */ /* 0x000fe400078e00ff */
[----:B------:R-:W-:Y:S02]  /*0860*/  IMAD.MOV.U32 R14, RZ, RZ, 0x15 ;  /* 0x00000015ff0e7424 */ /* 0x000fe400078e00ff */
[----:B------:R-:W-:Y:S01]  /*0870*/  IMAD.MOV.U32 R15, RZ, RZ, 0x16 ;  /* 0x00000016ff0f7424 */ /* 0x000fe200078e00ff */
[----:B------:R-:W-:Y:S01]  /*0880*/  VOTEU.ANY UP1, P2 ;  /* 0x0000000000ff7886 */ /* 0x000fe20001020100 */
[----:B------:R-:W-:Y:S01]  /*0890*/  IMAD.MOV.U32 R23, RZ, RZ, 0xa ;  /* 0x0000000aff177424 */ /* 0x000fe200078e00ff */
[----:B------:R-:W-:Y:S01]  /*08a0*/  PLOP3.LUT P3, PT, PT, PT, UP1, 0x80, 0x8 ;  /* 0x000000000008781c */ /* 0x000fe20003f6f018 */
[----:B------:R-:W-:Y:S01]  /*08b0*/  IMAD.MOV.U32 R31, RZ, RZ, -0x41000000 ;  /* 0xbf000000ff1f7424 */ /* 0x000fe200078e00ff */
[----:B------:R2:W-:Y:S01]  /*08c0*/  STL.128 [R1+0x1e0], R12 ;  /* 0x0001e00c01007387 */ /* 0x0005e20000100c00 */
[----:B------:R-:W-:Y:S01]  /*08d0*/  IMAD.MOV.U32 R32, RZ, RZ, 0x3f000000 ;  /* 0x3f000000ff207424 */ /* 0x000fe200078e00ff */
[----:B0-----:R-:W1:Y:S01]  /*08e0*/  LDC.U8 R17, c[0x0][0x3a0] ;  /* 0x0000e800ff117b82 */ /* 0x001e620000000000 */
[----:B------:R-:W-:Y:S01]  /*08f0*/  IMAD.MOV.U32 R33, RZ, RZ, 0x3f000000 ;  /* 0x3f000000ff217424 */ /* 0x000fe200078e00ff */
[----:B------:R0:W-:Y:S01]  /*0900*/  STL.128 [R1+0x200], R20 ;  /* 0x0002001401007387 */ /* 0x0001e20000100c00 */
[----:B------:R-:W-:Y:S01]  /*0910*/  IMAD.MOV.U32 R34, RZ, RZ, -0x41000000 ;  /* 0xbf000000ff227424 */ /* 0x000fe200078e00ff */
[----:B------:R-:W-:Y:S01]  /*0920*/  USHF.L.U32 UR10, UR10, 0x8, URZ ;  /* 0x000000080a0a7899 */ /* 0x000fe200080006ff */
[----:B------:R-:W-:Y:S01]  /*0930*/  IMAD.MOV.U32 R35, RZ, RZ, 0x3f000000 ;  /* 0x3f000000ff237424 */ /* 0x000fe200078e00ff */
[----:B------:R3:W-:Y:S01]  /*0940*/  STL.128 [R1+0x90], R28 ;  /* 0x0000901c01007387 */ /* 0x0007e20000100c00 */
[----:B------:R-:W-:Y:S01]  /*0950*/  IMAD.MOV.U32 R24, RZ, RZ, -0x41000000 ;  /* 0xbf000000ff187424 */ /* 0x000fe200078e00ff */
[----:B------:R-:W-:Y:S01]  /*0960*/  USHF.L.U32 UR11, UR11, 0x8, URZ ;  /* 0x000000080b0b7899 */ /* 0x000fe200080006ff */
[----:B------:R-:W-:Y:S01]  /*0970*/  IMAD.MOV.U32 R25, RZ, RZ, -0x41000000 ;  /* 0xbf000000ff197424 */ /* 0x000fe200078e00ff */
[----:B------:R5:W-:Y:S01]  /*0980*/  STL.128 [R1+0xa0], R32 ;  /* 0x0000a02001007387 */ /* 0x000be20000100c00 */
[----:B------:R-:W-:Y:S01]  /*0990*/  IMAD.MOV.U32 R26, RZ, RZ, -0x41000000 ;  /* 0xbf000000ff1a7424 */ /* 0x000fe200078e00ff */
[----:B------:R-:W-:Y:S01]  /*09a0*/  ULOP3.LUT UR10, UR10, 0x80000000, URZ, 0xfc, !UPT ;  /* 0x800000000a0a7892 */ /* 0x000fe2000f8efcff */
[----:B------:R-:W-:-:S02]  /*09b0*/  IMAD.MOV.U32 R27, RZ, RZ, -0x40400000 ;  /* 0xbfc00000ff1b7424 */ /* 0x000fc400078e00ff */
[----:B--2---:R-:W-:Y:S01]  /*09c0*/  FMUL R13, R9, 0.63661974668502807617 ;  /* 0x3f22f983090d7820 */ /* 0x004fe20000400000 */
[----:B------:R-:W-:Y:S01]  /*09d0*/  FFMA R12, R11, -1.5707962512969970703, R7 ;  /* 0xbfc90fda0b0c7823 */ /* 0x000fe20000000007 */
[----:B------:R-:W-:Y:S02]  /*09e0*/  IMAD R15, R0, -0x4, R1 ;  /* 0xfffffffc000f7824 */ /* 0x000fe400078e0201 */
[----:B------:R-:W-:Y:S01]  /*09f0*/  FMUL R0, R5, R6 ;  /* 0x0000000605007220 */ /* 0x000fe20000400000 */
[----:B0-----:R-:W0:Y:S01]  /*0a00*/  LDC.U8 R21, c[0x0][0x3a4] ;  /* 0x0000e900ff157b82 */ /* 0x001e220000000000 */
[----:B------:R-:W-:Y:S01]  /*0a10*/  FFMA R2, R11, -7.5497894158615963534e-08, R12 ;  /* 0xb3a221680b027823 */ /* 0x000fe2000000000c */
[----:B------:R-:W2:Y:S01]  /*0a20*/  F2I.NTZ R13, R13 ;  /* 0x0000000d000d7305 */ /* 0x000ea20000203100 */
[----:B------:R-:W-:Y:S01]  /*0a30*/  R2UR UR22, R15 ;  /* 0x000000000f1672ca */ /* 0x000fe200000e0000 */
[----:B------:R-:W-:Y:S02]  /*0a40*/  IMAD R5, R3, UR6, R4 ;  /* 0x0000000603057c24 */ /* 0x000fe4000f8e0204 */
[----:B------:R-:W-:Y:S01]  /*0a50*/  FFMA R2, R11, -5.3903029534742383927e-15, R2 ;  /* 0xa7c234c50b027823 */ /* 0x000fe20000000002 */
[----:B------:R-:W-:Y:S01]  /*0a60*/  SHF.R.U32.HI R11, RZ, 0x17, R8 ;  /* 0x00000017ff0b7819 */ /* 0x000fe20000011608 */
[----:B---3--:R-:W-:Y:S01]  /*0a70*/  IMAD.MOV.U32 R28, RZ, RZ, -0x41000000 ;  /* 0xbf000000ff1c7424 */ /* 0x008fe200078e00ff */
[----:B------:R-:W3:Y:S01]  /*0a80*/  LDC.U8 R23, c[0x0][0x3a8] ;  /* 0x0000ea00ff177b82 */ /* 0x000ee20000000000 */
[----:B------:R-:W-:Y:S01]  /*0a90*/  IMAD.MOV.U32 R29, RZ, RZ, -0x41000000 ;  /* 0xbf000000ff1d7424 */ /* 0x000fe200078e00ff */
[----:B------:R-:W-:Y:S01]  /*0aa0*/  LOP3.LUT R6, R11, 0xe0, RZ, 0xc0, !PT ;  /* 0x000000e00b067812 */ /* 0x000fe200078ec0ff */
[----:B------:R-:W-:-:S02]  /*0ab0*/  IMAD.MOV.U32 R31, RZ, RZ, -0x40400000 ;  /* 0xbfc00000ff1f7424 */ /* 0x000fc400078e00ff */
[----:B------:R-:W-:Y:S01]  /*0ac0*/  FMUL R14, R8, 0.63661974668502807617 ;  /* 0x3f22f983080e7820 */ /* 0x000fe20000400000 */
[----:B-----5:R-:W-:Y:S02]  /*0ad0*/  IMAD.MOV.U32 R32, RZ, RZ, -0x41000000 ;  /* 0xbf000000ff207424 */ /* 0x020fe400078e00ff */
[----:B------:R-:W-:Y:S01]  /*0ae0*/  @P1 FMUL R2, RZ, R7 ;  /* 0x00000007ff021220 */ /* 0x000fe20000400000 */
[----:B------:R-:W-:Y:S01]  /*0af0*/  VIADD R6, R6, 0xffffff80 ;  /* 0xffffff8006067836 */ /* 0x000fe20000000000 */
[----:B------:R5:W-:Y:S01]  /*0b00*/  STL.128 [R1+0xf0], R24 ;  /* 0x0000f01801007387 */ /* 0x000be20000100c00 */
[----:B--2---:R-:W-:Y:S01]  /*0b10*/  R2UR UR13, R13 ;  /* 0x000000000d0d72ca */ /* 0x004fe200000e0000 */
[----:B------:R-:W-:Y:S01]  /*0b20*/  IMAD.MOV.U32 R34, RZ, RZ, -0x40400000 ;  /* 0xbfc00000ff227424 */ /* 0x000fe200078e00ff */
[----:B------:R-:W2:Y:S01]  /*0b30*/  F2I.NTZ R14, R14 ;  /* 0x0000000e000e7305 */ /* 0x000ea20000203100 */
[----:B------:R-:W-:Y:S01]  /*0b40*/  SHF.R.U32.HI R6, RZ, 0x5, R6 ;  /* 0x00000005ff067819 */ /* 0x000fe20000011606 */
[----:B------:R-:W-:Y:S01]  /*0b50*/  IMAD.MOV.U32 R35, RZ, RZ, -0x41000000 ;  /* 0xbf000000ff237424 */ /* 0x000fe200078e00ff */
[----:B------:R4:W-:Y:S01]  /*0b60*/  STL.128 [R1+0x120], R28 ;  /* 0x0001201c01007387 */ /* 0x0009e20000100c00 */
[----:B------:R-:W-:Y:S01]  /*0b70*/  IMAD R7, R5, 0x3, RZ ;  /* 0x0000000305077824 */ /* 0x000fe200078e02ff */
[----:B------:R-:W-:Y:S01]  /*0b80*/  SHF.R.U32.HI R13, RZ, 0x17, R9 ;  /* 0x00000017ff0d7819 */ /* 0x000fe20000011609 */
[----:B------:R-:W-:Y:S01]  /*0b90*/  IMAD R6, R6, -0x4, R1 ;  /* 0xfffffffc06067824 */ /* 0x000fe200078e0201 */
[----:B------:R1:W-:Y:S01]  /*0ba0*/  STL.128 [R1+0x130], R32 ;  /* 0x0001302001007387 */ /* 0x0003e20000100c00 */
[----:B------:R-:W-:Y:S01]  /*0bb0*/  IMAD.MOV.U32 R37, RZ, RZ, 0x1 ;  /* 0x00000001ff257424 */ /* 0x000fe200078e00ff */
[----:B------:R-:W-:Y:S01]  /*0bc0*/  LOP3.LUT R12, R13, 0xe0, RZ, 0xc0, !PT ;  /* 0x000000e00d0c7812 */ /* 0x000fe200078ec0ff */
[----:B------:R-:W-:Y:S01]  /*0bd0*/  IMAD.MOV.U32 R38, RZ, RZ, 0x1 ;  /* 0x00000001ff267424 */ /* 0x000fe200078e00ff */
[----:B------:R-:W-:Y:S01]  /*0be0*/  I2FP.F32.S32 R18, UR13 ;  /* 0x0000000d00127c45 */ /* 0x000fe20008201400 */
[----:B------:R-:W-:Y:S01]  /*0bf0*/  IMAD.MOV.U32 R39, RZ, RZ, 0x2 ;  /* 0x00000002ff277424 */ /* 0x000fe200078e00ff */
[----:B------:R-:W-:Y:S01]  /*0c00*/  R2UR UR21, R6 ;  /* 0x00000000061572ca */ /* 0x000fe200000e0000 */
[----:B------:R-:W-:Y:S01]  /*0c10*/  IMAD.MOV.U32 R36, RZ, RZ, RZ ;  /* 0x000000ffff247224 */ /* 0x000fe200078e00ff */
[----:B--2---:R-:W-:Y:S01]  /*0c20*/  I2FP.F32.S32 R5, R14 ;  /* 0x0000000e00057245 */ /* 0x004fe20000201400 */
[----:B------:R-:W-:Y:S01]  /*0c30*/  FFMA R15, R18, -1.5707962512969970703, R9 ;  /* 0xbfc90fda120f7823 */ /* 0x000fe20000000009 */
[----:B-----5:R-:W-:Y:S01]  /*0c40*/  IMAD.MOV.U32 R24, RZ, RZ, 0xc ;  /* 0x0000000cff187424 */ /* 0x020fe200078e00ff */
[----:B------:R-:W-:Y:S01]  /*0c50*/  FSETP.GE.AND P1, PT, |R8|, 105615, PT ;  /* 0x47ce47800800780b */ /* 0x000fe20003f26200 */
[----:B------:R-:W-:-:S02]  /*0c60*/  IMAD.MOV.U32 R25, RZ, RZ, 0xd ;  /* 0x0000000dff197424 */ /* 0x000fc400078e00ff */
[C---:B------:R-:W-:Y:S01]  /*0c70*/  FFMA R15, R18.reuse, -7.5497894158615963534e-08, R15 ;  /* 0xb3a22168120f7823 */ /* 0x040fe2000000000f */
[----:B------:R-:W-:Y:S01]  /*0c80*/  IMAD.MOV.U32 R26, RZ, RZ, 0xd ;  /* 0x0000000dff1a7424 */ /* 0x000fe200078e00ff */
[----:B------:R2:W-:Y:S01]  /*0c90*/  STL.128 [R1+0x140], R36 ;  /* 0x0001402401007387 */ /* 0x0005e20000100c00 */
[----:B------:R-:W-:Y:S02]  /*0ca0*/  IMAD.MOV.U32 R27, RZ, RZ, 0xe ;  /* 0x0000000eff1b7424 */ /* 0x000fe400078e00ff */
[----:B------:R-:W-:Y:S01]  /*0cb0*/  FFMA R6, R18, -5.3903029534742383927e-15, R15 ;  /* 0xa7c234c512067823 */ /* 0x000fe2000000000f */
[----:B----4-:R-:W-:Y:S01]  /*0cc0*/  IMAD.MOV.U32 R28, RZ, RZ, 0xe ;  /* 0x0000000eff1c7424 */ /* 0x010fe200078e00ff */
[C---:B------:R-:W-:Y:S01]  /*0cd0*/  IADD3 R18, P4, PT, R7.reuse, UR4, RZ ;  /* 0x0000000407127c10 */ /* 0x040fe2000ff9e0ff */
[----:B------:R-:W-:Y:S01]  /*0ce0*/  IMAD.MOV.U32 R29, RZ, RZ, 0xf ;  /* 0x0000000fff1d7424 */ /* 0x000fe200078e00ff */
[----:B------:R4:W-:Y:S01]  /*0cf0*/  STL.128 [R1+0x1a0], R24 ;  /* 0x0001a01801007387 */ /* 0x0009e20000100c00 */
[----:B------:R-:W-:Y:S01]  /*0d00*/  IMAD.MOV.U32 R30, RZ, RZ, 0xf ;  /* 0x0000000fff1e7424 */ /* 0x000fe200078e00ff */
[----:B------:R-:W-:Y:S01]  /*0d10*/  LEA.HI.X.SX32 R19, R7, UR5, 0x1, P4 ;  /* 0x0000000507137c11 */ /* 0x000fe2000a0f0eff */
[----:B------:R-:W-:Y:S01]  /*0d20*/  IMAD.MOV.U32 R31, RZ, RZ, 0xc ;  /* 0x0000000cff1f7424 */ /* 0x000fe200078e00ff */
[----:B------:R-:W5:Y:S01]  /*0d30*/  LDCU UR5, c[0x0][0x3b8] ;  /* 0x00007700ff0577ac */ /* 0x000f620008000800 */
[----:B-1----:R-:W-:-:S02]  /*0d40*/  IMAD.MOV.U32 R32, RZ, RZ, 0x10 ;  /* 0x00000010ff207424 */ /* 0x002fc400078e00ff */
[----:B------:R-:W-:Y:S01]  /*0d50*/  FFMA R16, R5, -1.5707962512969970703, R8 ;  /* 0xbfc90fda05107823 */ /* 0x000fe20000000008 */
[----:B------:R-:W-:Y:S01]  /*0d60*/  IMAD.MOV.U32 R33, RZ, RZ, 0x11 ;  /* 0x00000011ff217424 */ /* 0x000fe200078e00ff */
[----:B------:R1:W-:Y:S01]  /*0d70*/  STL.128 [R1+0x1b0], R28 ;  /* 0x0001b01c01007387 */ /* 0x0003e20000100c00 */
[----:B------:R-:W-:Y:S02]  /*0d80*/  IMAD.MOV.U32 R34, RZ, RZ, 0x11 ;  /* 0x00000011ff227424 */ /* 0x000fe400078e00ff */
[----:B--2---:R-:W-:Y:S02]  /*0d90*/  HFMA2 R36, -RZ, RZ, 0, 1.07288360595703125e-06 ;  /* 0x00000012ff247431 */ /* 0x004fe400000001ff */
[----:B------:R-:W-:Y:S01]  /*0da0*/  IMAD.MOV.U32 R35, RZ, RZ, 0x12 ;  /* 0x00000012ff237424 */ /* 0x000fe200078e00ff */
[----:B------:R-:W-:Y:S01]  /*0db0*/  STG.E.U8 desc[UR18][R18.64], R17 ;  /* 0x0000001112007986 */ /* 0x000fe2000c101112 */
[----:B------:R-:W-:Y:S01]  /*0dc0*/  IMAD.MOV.U32 R37, RZ, RZ, 0x13 ;  /* 0x00000013ff257424 */ /* 0x000fe200078e00ff */
[----:B------:R-:W-:Y:S01]  /*0dd0*/  FSETP.EQ.OR P2, PT, |R8|, +INF , !P1 ;  /* 0x7f8000000800780b */ /* 0x000fe20004f42600 */
[----:B------:R-:W-:Y:S01]  /*0de0*/  IMAD.MOV.U32 R38, RZ, RZ, 0x13 ;  /* 0x00000013ff267424 */ /* 0x000fe200078e00ff */
[----:B------:R2:W-:Y:S01]  /*0df0*/  STL.128 [R1+0x1c0], R32 ;  /* 0x0001c02001007387 */ /* 0x0005e20000100c00 */
[----:B------:R-:W-:Y:S01]  /*0e00*/  IMAD.MOV.U32 R39, RZ, RZ, 0x10 ;  /* 0x00000010ff277424 */ /* 0x000fe200078e00ff */
[----:B------:R-:W-:Y:S01]  /*0e10*/  FSETP.EQ.OR P4, PT, |R9|, +INF , !P3 ;  /* 0x7f8000000900780b */ /* 0x000fe20005f82600 */
[----:B----4-:R-:W-:Y:S01]  /*0e20*/  IMAD.MOV.U32 R24, RZ, RZ, 0x3 ;  /* 0x00000003ff187424 */ /* 0x010fe200078e00ff */
[----:B0-----:R0:W-:Y:S01]  /*0e30*/  STG.E.U8 desc[UR18][R18.64+0x1], R21 ;  /* 0x0000011512007986 */ /* 0x0011e2000c101112 */
[----:B------:R-:W-:-:S02]  /*0e40*/  IMAD.MOV.U32 R27, RZ, RZ, 0xb ;  /* 0x0000000bff1b7424 */ /* 0x000fc400078e00ff */
[----:B------:R-:W-:Y:S01]  /*0e50*/  FFMA R16, R5, -7.5497894158615963534e-08, R16 ;  /* 0xb3a2216805107823 */ /* 0x000fe20000000010 */
[----:B------:R-:W-:Y:S01]  /*0e60*/  IMAD.MOV.U32 R25, RZ, RZ, 0x7 ;  /* 0x00000007ff197424 */ /* 0x000fe200078e00ff */
[----:B------:R0:W-:Y:S01]  /*0e70*/  STL.128 [R1+0x1d0], R36 ;  /* 0x0001d02401007387 */ /* 0x0001e20000100c00 */
[----:B------:R-:W-:Y:S02]  /*0e80*/  IMAD.MOV.U32 R26, RZ, RZ, 0x7 ;  /* 0x00000007ff1a7424 */ /* 0x000fe400078e00ff */
[----:B------:R-:W-:Y:S01]  /*0e90*/  @P3 FMUL R6, RZ, R9 ;  /* 0x00000009ff063220 */ /* 0x000fe20000400000 */
[----:B-1----:R-:W-:Y:S01]  /*0ea0*/  IMAD.MOV.U32 R29, RZ, RZ, 0x12 ;  /* 0x00000012ff1d7424 */ /* 0x002fe200078e00ff */
[----:B---3--:R0:W-:Y:S01]  /*0eb0*/  STG.E.U8 desc[UR18][R18.64+0x2], R23 ;  /* 0x0000021712007986 */ /* 0x0081e2000c101112 */
[----:B------:R-:W-:Y:S01]  /*0ec0*/  IMAD.MOV.U32 R30, RZ, RZ, 0x12 ;  /* 0x00000012ff1e7424 */ /* 0x000fe200078e00ff */
[----:B------:R-:W-:Y:S01]  /*0ed0*/  I2FP.F32.S32 R7, UR6 ;  /* 0x0000000600077c45 */ /* 0x000fe20008201400 */
[----:B------:R-:W-:Y:S01]  /*0ee0*/  IMAD.MOV.U32 R31, RZ, RZ, 0x16 ;  /* 0x00000016ff1f7424 */ /* 0x000fe200078e00ff */
[----:B------:R0:W-:Y:S01]  /*0ef0*/  STL.128 [R1+0x210], R24 ;  /* 0x0002101801007387 */ /* 0x0001e20000100c00 */
[----:B--2---:R-:W-:Y:S01]  /*0f00*/  IMAD.MOV.U32 R32, RZ, RZ, 0x8 ;  /* 0x00000008ff207424 */ /* 0x004fe200078e00ff */
[----:B------:R-:W-:Y:S01]  /*0f10*/  I2FP.F32.U32 R9, UR7 ;  /* 0x0000000700097c45 */ /* 0x000fe20008201000 */
[----:B------:R-:W-:Y:S01]  /*0f20*/  IMAD.MOV.U32 R33, RZ, RZ, 0x9 ;  /* 0x00000009ff217424 */ /* 0x000fe200078e00ff */
[----:B------:R0:W-:Y:S01]  /*0f30*/  STL.128 [R1+0x220], R28 ;  /* 0x0002201c01007387 */ /* 0x0001e20000100c00 */
[----:B------:R-:W-:Y:S01]  /*0f40*/  IMAD.MOV.U32 R34, RZ, RZ, 0x9 ;  /* 0x00000009ff227424 */ /* 0x000fe200078e00ff */
[----:B------:R-:W-:Y:S01]  /*0f50*/  LOP3.LUT R11, R11, 0x1f, RZ, 0xc0, !PT ;  /* 0x0000001f0b0b7812 */ /* 0x000fe200078ec0ff */
[----:B------:R-:W-:-:S02]  /*0f60*/  IMAD.MOV.U32 R35, RZ, RZ, 0xa ;  /* 0x0000000aff237424 */ /* 0x000fc400078e00ff */
[----:B------:R-:W-:Y:S01]  /*0f70*/  FFMA R5, R5, -5.3903029534742383927e-15, R16 ;  /* 0xa7c234c505057823 */ /* 0x000fe20000000010 */
[----:B------:R-:W-:Y:S02]  /*0f80*/  VIADD R12, R12, 0xffffff80 ;  /* 0xffffff800c0c7836 */ /* 0x000fe40000000000 */
[----:B------:R-:W-:Y:S01]  /*0f90*/  @P1 FMUL R5, RZ, R8 ;  /* 0x00000008ff051220 */ /* 0x000fe20000400000 */
[----:B------:R-:W-:Y:S01]  /*0fa0*/  FMUL R7, R7, 0.5 ;  /* 0x3f00000007077820 */ /* 0x000fe20000400000 */
[----:B------:R0:W-:Y:S01]  /*0fb0*/  STL.128 [R1+0x180], R32 ;  /* 0x0001802001007387 */ /* 0x0001e20000100c00 */
[----:B------:R-:W-:Y:S01]  /*0fc0*/  FMUL R9, R9, 0.5 ;  /* 0x3f00000009097820 */ /* 0x000fe20000400000 */
[----:B------:R-:W-:Y:S01]  /*0fd0*/  SHF.R.U32.HI R12, RZ, 0x5, R12 ;  /* 0x00000005ff0c7819 */ /* 0x000fe2000001160c */
[----:B------:R-:W-:Y:S01]  /*0fe0*/  USEL UR13, UR13, URZ, !UP1 ;  /* 0x000000ff0d0d7287 */ /* 0x000fe2000c800000 */
[----:B-----5:R-:W-:Y:S01]  /*0ff0*/  I2FP.F32.S32 R8, UR5 ;  /* 0x0000000500087c45 */ /* 0x020fe20008201400 */
[----:B------:R-:W-:Y:S01]  /*1000*/  UMOV UR4, URZ ;  /* 0x000000ff00047c82 */ /* 0x000fe20008000000 */
[----:B------:R-:W-:Y:S01]  /*1010*/  SEL R14, R14, RZ, !P1 ;  /* 0x000000ff0e0e7207 */ /* 0x000fe20004800000 */
[----:B------:R-:W-:Y:S01]  /*1020*/  IMAD R12, R12, -0x4, R1 ;  /* 0xfffffffc0c0c7824 */ /* 0x000fe200078e0201 */
[----:B------:R-:W-:Y:S01]  /*1030*/  IADD3 R15, PT, PT, -R11, 0x20, RZ ;  /* 0x000000200b0f7810 */ /* 0x000fe20007ffe1ff */
[----:B------:R-:W-:Y:S01]  /*1040*/  ULOP3.LUT UR11, UR11, 0x80000000, URZ, 0xfc, !UPT ;  /* 0x800000000b0b7892 */ /* 0x000fe2000f8efcff */
[----:B------:R-:W-:-:S02]  /*1050*/  VOTEU.ANY UP0, P2 ;  /* 0x0000000000ff7886 */ /* 0x000fc40001000100 */
[----:B------:R-:W-:Y:S01]  /*1060*/  R2UR UR20, R12 ;  /* 0x000000000c1472ca */ /* 0x000fe200000e0000 */
[----:B------:R-:W-:Y:S01]  /*1070*/  VOTEU.ANY UP1, P0 ;  /* 0x0000000000ff7886 */ /* 0x000fe20000020100 */
[----:B------:R-:W-:Y:S01]  /*1080*/  LOP3.LUT R12, R13, 0x1f, RZ, 0xc0, !PT ;  /* 0x0000001f0d0c7812 */ /* 0x000fe200078ec0ff */
[----:B------:R-:W-:Y:S01]  /*1090*/  VOTEU.ANY UP2, P4 ;  /* 0x0000000000ff7886 */ /* 0x000fe20002040100 */
[----:B------:R-:W-:Y:S02]  /*10a0*/  IADD3 R13, PT, PT, -R10, 0x20, RZ ;  /* 0x000000200a0d7810 */ /* 0x000fe40007ffe1ff */
[----:B0-----:R-:W-:-:S09]  /*10b0*/  IADD3 R16, PT, PT, -R12, 0x20, RZ ;  /* 0x000000200c107810 */ /* 0x001fd20007ffe1ff */
.L_x_49:
[----:B------:R-:W-:-:S09]  /*10c0*/  ULEA UR5, UR4, UR8, 0x3 ;  /* 0x0000000804057291 */ /* 0x000fd2000f8e18ff */
[----:B0-----:R-:W2:Y:S02]  /*10d0*/  LDL.64 R20, [UR5] ;  /* 0x00000005ff147983 */ /* 0x001ea40008100a00 */
[----:B--2---:R-:W-:Y:S02]  /*10e0*/  R2UR UR5, R20 ;  /* 0x00000000140572ca */ /* 0x004fe400000e0000 */
[----:B------:R-:W-:-:S11]  /*10f0*/  R2UR UR6, R21 ;  /* 0x00000000150672ca */ /* 0x000fd600000e0000 */
[----:B------:R-:W-:Y:S02]  /*1100*/  USHF.R.S32.HI UR7, URZ, 0x1f, UR5 ;  /* 0x0000001fff077899 */ /* 0x000fe40008011405 */
[----:B------:R-:W-:Y:S02]  /*1110*/  USHF.R.S32.HI UR14, URZ, 0x1f, UR6 ;  /* 0x0000001fff0e7899 */ /* 0x000fe40008011406 */
[----:B------:R-:W-:Y:S02]  /*1120*/  ULEA.HI UR7, UR7, UR5, URZ, 0x2 ;  /* 0x0000000507077291 */ /* 0x000fe4000f8f10ff */
[----:B------:R-:W-:Y:S02]  /*1130*/  ULEA.HI UR15, UR14, UR6, URZ, 0x2 ;  /* 0x000000060e0f7291 */ /* 0x000fe4000f8f10ff */
[----:B------:R-:W-:Y:S02]  /*1140*/  ULOP3.LUT UR14, UR7, 0xfffffffc, URZ, 0xc0, !UPT ;  /* 0xfffffffc070e7892 */ /* 0x000fe4000f8ec0ff */
[----:B------:R-:W-:-:S02]  /*1150*/  ULOP3.LUT UR16, UR15, 0xfffffffc, URZ, 0xc0, !UPT ;  /* 0xfffffffc0f107892 */ /* 0x000fc4000f8ec0ff */
[----:B------:R-:W-:Y:S02]  /*1160*/  USHF.R.S32.HI UR7, URZ, 0x2, UR7 ;  /* 0x00000002ff077899 */ /* 0x000fe40008011407 */
[----:B------:R-:W-:Y:S02]  /*1170*/  USHF.R.S32.HI UR15, URZ, 0x2, UR15 ;  /* 0x00000002ff0f7899 */ /* 0x000fe4000801140f */
[----:B------:R-:W-:Y:S02]  /*1180*/  UIADD3 UR14, UPT, UPT, UR5, -UR14, URZ ;  /* 0x8000000e050e7290 */ /* 0x000fe4000fffe0ff */
[----:B------:R-:W-:Y:S02]  /*1190*/  UIMAD UR7, UR7, 0x30, UR23 ;  /* 0x00000030070778a4 */ /* 0x000fe4000f8e0217 */
[----:B------:R-:W-:Y:S02]  /*11a0*/  UIADD3 UR16, UPT, UPT, UR6, -UR16, URZ ;  /* 0x8000001006107290 */ /* 0x000fe4000fffe0ff */
[----:B------:R-:W-:-:S02]  /*11b0*/  UIMAD UR15, UR15, 0x30, UR23 ;  /* 0x000000300f0f78a4 */ /* 0x000fc4000f8e0217 */
[----:B------:R-:W-:Y:S02]  /*11c0*/  UIMAD UR7, UR14, 0xc, UR7 ;  /* 0x0000000c0e0778a4 */ /* 0x000fe4000f8e0207 */
[----:B------:R-:W-:-:S07]  /*11d0*/  UIMAD UR15, UR16, 0xc, UR15 ;  /* 0x0000000c100f78a4 */ /* 0x000fce000f8e020f */
[----:B------:R-:W5:Y:S04]  /*11e0*/  LDL R17, [UR7] ;  /* 0x00000007ff117983 */ /* 0x000f680008100800 */
[----:B------:R-:W5:Y:S04]  /*11f0*/  LDL R33, [UR7+0x4] ;  /* 0x00000407ff217983 */ /* 0x000f680008100800 */
[----:B------:R-:W5:Y:S04]  /*1200*/  LDL R24, [UR7+0x8] ;  /* 0x00000807ff187983 */ /* 0x000f680008100800 */
[----:B------:R-:W5:Y:S04]  /*1210*/  LDL R25, [UR15] ;  /* 0x0000000fff197983 */ /* 0x000f680008100800 */
[----:B------:R-:W5:Y:S04]  /*1220*/  LDL R26, [UR15+0x4] ;  /* 0x0000040fff1a7983 */ /* 0x000f680008100800 */
[----:B------:R-:W5:Y:S01]  /*1230*/  LDL R27, [UR15+0x8] ;  /* 0x0000080fff1b7983 */ /* 0x000f620008100800 */
[----:B------:R-:W-:Y:S01]  /*1240*/  UIADD3 UR4, UPT, UPT, UR4, 0x1, URZ ;  /* 0x0000000104047890 */ /* 0x000fe2000fffe0ff */
[----:B------:R-:W-:-:S02]  /*1250*/  IMAD.U32 R30, RZ, RZ, UR12 ;  /* 0x0000000cff1e7e24 */ /* 0x000fc4000f8e00ff */
[----:B------:R-:W-:Y:S01]  /*1260*/  IMAD.MOV.U32 R31, RZ, RZ, R2 ;  /* 0x000000ffff1f7224 */ /* 0x000fe200078e0002 */
[----:B------:R-:W-:Y:S01]  /*1270*/  UISETP.NE.AND UP3, UPT, UR4, 0x1a, UPT ;  /* 0x0000001a0400788c */ /* 0x000fe2000bf65270 */
[----:B------:R-:W-:Y:S10]  /*1280*/  BRA.U UP1, `(.L_x_0) ;  /* 0x0000000101b87547 */ /* 0x000ff4000b800000 */
[----:B------:R-:W-:Y:S01]  /*1290*/  CS2R R30, SRZ ;  /* 0x00000000001e7805 */ /* 0x000fe2000001ff00 */
[----:B------:R-:W-:Y:S01]  /*12a0*/  IMAD.MOV.U32 R28, RZ, RZ, R1 ;  /* 0x000000ffff1c7224 */ /* 0x000fe200078e0001 */
[----:B------:R-:W0:Y:S01]  /*12b0*/  LDCU.64 UR6, c[0x4][URZ] ;  /* 0x01000000ff0677ac */ /* 0x000e220008000a00 */
[----:B------:R-:W-:-:S05]  /*12c0*/  UMOV UR5, URZ ;  /* 0x000000ff00057c82 */ /* 0x000fca0008000000 */
.L_x_1:
[----:B0-----:R-:W-:Y:S02]  /*12d0*/  IMAD.U32 R20, RZ, RZ, UR6 ;  /* 0x00000006ff147e24 */ /* 0x001fe4000f8e00ff */
[----:B------:R-:W-:-:S05]  /*12e0*/  IMAD.U32 R21, RZ, RZ, UR7 ;  /* 0x00000007ff157e24 */ /* 0x000fca000f8e00ff */
[----:B------:R-:W2:Y:S01]  /*12f0*/  LDG.E.CONSTANT R20, desc[UR18][R20.64] ;  /* 0x0000001214147981 */ /* 0x000ea2000c1e9900 */
[----:B------:R-:W-:Y:S02]  /*1300*/  UIADD3 UR6, UP4, UPT, UR6, 0x4, URZ ;  /* 0x0000000406067890 */ /* 0x000fe4000ff9e0ff */
[----:B------:R-:W-:Y:S02]  /*1310*/  UIADD3 UR5, UPT, UPT, UR5, 0x1, URZ ;  /* 0x0000000105057890 */ /* 0x000fe4000fffe0ff */
[----:B------:R-:W-:Y:S02]  /*1320*/  UIADD3.X UR7, UPT, UPT, URZ, UR7, URZ, UP4, !UPT ;  /* 0x00000007ff077290 */ /* 0x000fe4000a7fe4ff */
[----:B------:R-:W-:Y:S01]  /*1330*/  UISETP.NE.AND UP4, UPT, UR5, 0x6, UPT ;  /* 0x000000060500788c */ /* 0x000fe2000bf85270 */
[----:B--2---:R-:W-:-:S03]  /*1340*/  IMAD.WIDE.U32 R22, R20, UR9, RZ ;  /* 0x0000000914167c25 */ /* 0x004fc6000f8e00ff */
[----:B------:R-:W-:-:S05]  /*1350*/  IADD3 R29, P0, PT, R22, R30, RZ ;  /* 0x0000001e161d7210 */ /* 0x000fca0007f1e0ff */
[----:B------:R0:W-:Y:S01]  /*1360*/  STL [R28], R29 ;  /* 0x0000001d1c007387 */ /* 0x0001e20000100800 */
[----:B------:R-:W-:Y:S02]  /*1370*/  IMAD.X R30, R23, 0x1, R31, P0 ;  /* 0x00000001171e7824 */ /* 0x000fe400000e061f */
[----:B0-----:R-:W-:Y:S01]  /*1380*/  VIADD R28, R28, 0x4 ;  /* 0x000000041c1c7836 */ /* 0x001fe20000000000 */
[----:B------:R-:W-:Y:S06]  /*1390*/  BRA.U UP4, `(.L_x_1) ;  /* 0xfffffffd04cc7547 */ /* 0x000fec000b83ffff */
[----:B------:R-:W-:Y:S01]  /*13a0*/  ISETP.NE.AND P0, PT, R10, RZ, PT ;  /* 0x000000ff0a00720c */ /* 0x000fe20003f05270 */
[----:B------:R0:W-:Y:S01]  /*13b0*/  STL [R1+0x18], R30 ;  /* 0x0000181e01007387 */ /* 0x0001e20000100800 */
[----:B------:R-:W1:Y:S03]  /*13c0*/  LDC R31, c[0x0][0x394] ;  /* 0x0000e500ff1f7b82 */ /* 0x000e660000000800 */
[----:B------:R-:W2:Y:S04]  /*13d0*/  LDL R29, [UR22+0x18] ;  /* 0x00001816ff1d7983 */ /* 0x000ea80008100800 */
[----:B------:R-:W3:Y:S04]  /*13e0*/  LDL R20, [UR22+0x14] ;  /* 0x00001416ff147983 */ /* 0x000ee80008100800 */
[----:B------:R-:W4:Y:S01]  /*13f0*/  @P0 LDL R28, [UR22+0x10] ;  /* 0x00001016ff1c0983 */ /* 0x000f220008100800 */
[----:B------:R-:W-:Y:S01]  /*1400*/  UMOV UR6, 0x54442d19 ;  /* 0x54442d1900067882 */ /* 0x000fe20000000000 */
[----:B------:R-:W-:Y:S01]  /*1410*/  UMOV UR7, 0x3bf921fb ;  /* 0x3bf921fb00077882 */ /* 0x000fe20000000000 */
[----:B--2---:R-:W-:-:S02]  /*1420*/  @P0 SHF.L.U32 R21, R29, R10, RZ ;  /* 0x0000000a1d150219 */ /* 0x004fc400000006ff */
[-C--:B---3--:R-:W-:Y:S02]  /*1430*/  @P0 SHF.R.U32.HI R22, RZ, R13.reuse, R20 ;  /* 0x0000000dff160219 */ /* 0x088fe40000011614 */
[----:B------:R-:W-:Y:S02]  /*1440*/  @P0 SHF.L.U32 R23, R20, R10, RZ ;  /* 0x0000000a14170219 */ /* 0x000fe400000006ff */
[----:B----4-:R-:W-:Y:S01]  /*1450*/  @P0 SHF.R.U32.HI R28, RZ, R13, R28 ;  /* 0x0000000dff1c0219 */ /* 0x010fe2000001161c */
[----:B------:R-:W-:-:S04]  /*1460*/  @P0 IMAD.IADD R29, R21, 0x1, R22 ;  /* 0x00000001151d0824 */ /* 0x000fc800078e0216 */
[----:B------:R-:W-:Y:S01]  /*1470*/  @P0 IMAD.IADD R20, R23, 0x1, R28 ;  /* 0x0000000117140824 */ /* 0x000fe200078e021c */
[----:B-1----:R-:W-:-:S04]  /*1480*/  ISETP.GE.AND P0, PT, R31, RZ, PT ;  /* 0x000000ff1f00720c */ /* 0x002fc80003f06270 */
[C-C-:B------:R-:W-:Y:S01]  /*1490*/  SHF.L.W.U32.HI R28, R20.reuse, 0x2, R29.reuse ;  /* 0x00000002141c7819 */ /* 0x140fe20000010e1d */
[----:B------:R-:W-:Y:S01]  /*14a0*/  IMAD.SHL.U32 R20, R20, 0x4, RZ ;  /* 0x0000000414147824 */ /* 0x000fe200078e00ff */
[----:B------:R-:W-:Y:S02]  /*14b0*/  SHF.R.U32.HI R29, RZ, 0x1e, R29 ;  /* 0x0000001eff1d7819 */ /* 0x000fe4000001161d */
[----:B------:R-:W-:Y:S02]  /*14c0*/  SHF.R.S32.HI R21, RZ, 0x1f, R28 ;  /* 0x0000001fff157819 */ /* 0x000fe4000001141c */
[----:B0-----:R-:W-:Y:S02]  /*14d0*/  LOP3.LUT R30, R28, R31, RZ, 0x3c, !PT ;  /* 0x0000001f1c1e7212 */ /* 0x001fe400078e3cff */
[C---:B------:R-:W-:Y:S02]  /*14e0*/  LOP3.LUT R20, R21.reuse, R20, RZ, 0x3c, !PT ;  /* 0x0000001415147212 */ /* 0x040fe400078e3cff */
[----:B------:R-:W-:-:S02]  /*14f0*/  LOP3.LUT R21, R21, R28, RZ, 0x3c, !PT ;  /* 0x0000001c15157212 */ /* 0x000fc400078e3cff */
[----:B------:R-:W-:Y:S02]  /*1500*/  ISETP.GE.AND P1, PT, R30, RZ, PT ;  /* 0x000000ff1e00720c */ /* 0x000fe40003f26270 */
[----:B------:R-:W-:Y:S02]  /*1510*/  LEA.HI R30, R28, R29, RZ, 0x1 ;  /* 0x0000001d1c1e7211 */ /* 0x000fe400078f08ff */
[----:B------:R-:W0:Y:S03]  /*1520*/  I2F.F64.S64 R20, R20 ;  /* 0x0000001400147312 */ /* 0x000e260000301c00 */
[----:B------:R-:W-:Y:S01]  /*1530*/  @!P0 IMAD.MOV R30, RZ, RZ, -R30 ;  /* 0x000000ffff1e8224 */ /* 0x000fe200078e0a1e */
[----:B0-----:R-:W-:-:S10]  /*1540*/  DMUL R22, R20, UR6 ;  /* 0x0000000614167c28 */ /* 0x001fd40008000000 */
[----:B------:R-:W0:Y:S02]  /*1550*/  F2F.F32.F64 R22, R22 ;  /* 0x0000001600167310 */ /* 0x000e240000301000 */
[----:B0-----:R-:W-:-:S07]  /*1560*/  FSEL R31, -R22, R22, !P1 ;  /* 0x00000016161f7208 */ /* 0x001fce0004800100 */
.L_x_0:
[----:B------:R-:W-:Y:S02]  /*1570*/  IMAD.MOV.U32 R28, RZ, RZ, 0x37cbac00 ;  /* 0x37cbac00ff1c7424 */ /* 0x000fe400078e00ff */
[----:B------:R-:W-:Y:S01]  /*1580*/  FMUL R21, R31, R31 ;  /* 0x0000001f1f157220 */ /* 0x000fe20000400000 */
[----:B------:R-:W-:Y:S01]  /*1590*/  LOP3.LUT R20, R30, 0x1, RZ, 0xc0, !PT ;  /* 0x000000011e147812 */ /* 0x000fe200078ec0ff */
[----:B------:R-:W-:Y:S02]  /*15a0*/  IMAD.MOV.U32 R29, RZ, RZ, 0x3c0885e4 ;  /* 0x3c0885e4ff1d7424 */ /* 0x000fe400078e00ff */
[----:B------:R-:W-:Y:S01]  /*15b0*/  FFMA R22, R21, R28, -0.0013887860113754868507 ;  /* 0xbab607ed15167423 */ /* 0x000fe2000000001c */
[----:B------:R-:W-:Y:S01]  /*15c0*/  ISETP.NE.U32.AND P0, PT, R20, 0x1, PT ;  /* 0x000000011400780c */ /* 0x000fe20003f05070 */
[----:B------:R-:W-:Y:S02]  /*15d0*/  VIADD R20, R30, 0x1 ;  /* 0x000000011e147836 */ /* 0x000fe40000000000 */
[----:B------:R-:W-:Y:S01]  /*15e0*/  IMAD.MOV.U32 R30, RZ, RZ, 0x3e2aaaa8 ;  /* 0x3e2aaaa8ff1e7424 */ /* 0x000fe200078e00ff */
[----:B------:R-:W-:Y:S01]  /*15f0*/  FSEL R22, R22, -0.00019574658654164522886, P0 ;  /* 0xb94d415316167808 */ /* 0x000fe20000000000 */
[----:B------:R-:W-:Y:S01]  /*1600*/  IMAD.U32 R34, RZ, RZ, UR12 ;  /* 0x0000000cff227e24 */ /* 0x000fe2000f8e00ff */
[----:B------:R-:W-:-:S02]  /*1610*/  FSEL R32, R29, 0.041666727513074874878, !P0 ;  /* 0x3d2aaabb1d207808 */ /* 0x000fc40004000000 */
[----:B------:R-:W-:Y:S02]  /*1620*/  FSEL R23, -R30, -0.4999999701976776123, !P0 ;  /* 0xbeffffff1e177808 */ /* 0x000fe40004000100 */
[----:B------:R-:W-:Y:S01]  /*1630*/  LOP3.LUT P1, RZ, R20, 0x2, RZ, 0xc0, !PT ;  /* 0x0000000214ff7812 */ /* 0x000fe2000782c0ff */
[----:B------:R-:W-:Y:S01]  /*1640*/  FFMA R22, R21, R22, R32 ;  /* 0x0000001615167223 */ /* 0x000fe20000000020 */
[----:B------:R-:W-:Y:S01]  /*1650*/  FSEL R32, R31, 1, !P0 ;  /* 0x3f8000001f207808 */ /* 0x000fe20004000000 */
[----:B------:R-:W-:Y:S02]  /*1660*/  IMAD.MOV.U32 R31, RZ, RZ, R2 ;  /* 0x000000ffff1f7224 */ /* 0x000fe400078e0002 */
[C---:B------:R-:W-:Y:S02]  /*1670*/  FFMA R22, R21.reuse, R22, R23 ;  /* 0x0000001615167223 */ /* 0x040fe40000000017 */
[----:B------:R-:W-:-:S04]  /*1680*/  FFMA R21, R21, R32, RZ ;  /* 0x0000002015157223 */ /* 0x000fc800000000ff */
[----:B------:R-:W-:-:S04]  /*1690*/  FFMA R32, R21, R22, R32 ;  /* 0x0000001615207223 */ /* 0x000fc80000000020 */
[----:B------:R-:W-:Y:S01]  /*16a0*/  @P1 FADD R32, RZ, -R32 ;  /* 0x80000020ff201221 */ /* 0x000fe20000000000 */
[----:B------:R-:W-:Y:S06]  /*16b0*/  BRA.U UP1, `(.L_x_2) ;  /* 0x0000000101ac7547 */ /* 0x000fec000b800000 */
[----:B------:R-:W-:Y:S02]  /*16c0*/  IMAD.MOV.U32 R35, RZ, RZ, RZ ;  /* 0x000000ffff237224 */ /* 0x000fe400078e00ff */
[----:B------:R-:W-:Y:S02]  /*16d0*/  IMAD.MOV.U32 R31, RZ, RZ, RZ ;  /* 0x000000ffff1f7224 */ /* 0x000fe400078e00ff */
[----:B------:R-:W-:-:S07]  /*16e0*/  IMAD.MOV.U32 R37, RZ, RZ, RZ ;  /* 0x000000ffff257224 */ /* 0x000fce00078e00ff */
.L_x_3:
[----:B------:R-:W0:Y:S02]  /*16f0*/  LDC.64 R20, c[0x4][RZ] ;  /* 0x01000000ff147b82 */ /* 0x000e240000000a00 */
[----:B0-----:R-:W-:-:S05]  /*1700*/  IMAD.WIDE.U32 R22, R37, 0x4, R20 ;  /* 0x0000000425167825 */ /* 0x001fca00078e0014 */
[----:B------:R-:W2:Y:S02]  /*1710*/  LDG.E.CONSTANT R20, desc[UR18][R22.64] ;  /* 0x0000001216147981 */ /* 0x000ea4000c1e9900 */
[----:B--2---:R-:W-:-:S03]  /*1720*/  IMAD.WIDE.U32 R20, R20, UR9, RZ ;  /* 0x0000000914147c25 */ /* 0x004fc6000f8e00ff */
[----:B------:R-:W-:Y:S02]  /*1730*/  IADD3 R39, P1, PT, R20, R35, RZ ;  /* 0x0000002314277210 */ /* 0x000fe40007f3e0ff */
[C---:B------:R-:W-:Y:S01]  /*1740*/  LEA R20, R37.reuse, UR17, 0x2 ;  /* 0x0000001125147c11 */ /* 0x040fe2000f8e10ff */
[----:B------:R-:W-:Y:S02]  /*1750*/  VIADD R37, R37, 0x1 ;  /* 0x0000000125257836 */ /* 0x000fe40000000000 */
[----:B------:R-:W-:Y:S02]  /*1760*/  IMAD.X R35, R21, 0x1, R31, P1 ;  /* 0x0000000115237824 */ /* 0x000fe400008e061f */
[----:B------:R0:W-:Y:S01]  /*1770*/  STL [R20], R39 ;  /* 0x0000002714007387 */ /* 0x0001e20000100800 */
[----:B------:R-:W-:-:S13]  /*1780*/  ISETP.NE.AND P0, PT, R37, 0x6, PT ;  /* 0x000000062500780c */ /* 0x000fda0003f05270 */
[----:B0-----:R-:W-:Y:S05]  /*1790*/  @P0 BRA `(.L_x_3) ;  /* 0xfffffffc00d40947 */ /* 0x001fea000383ffff */
[----:B------:R-:W-:Y:S01]  /*17a0*/  ISETP.NE.AND P0, PT, R10, RZ, PT ;  /* 0x000000ff0a00720c */ /* 0x000fe20003f05270 */
[----:B------:R0:W-:Y:S04]  /*17b0*/  STL [R1+0x18], R35 ;  /* 0x0000182301007387 */ /* 0x0001e80000100800 */
[----:B------:R-:W2:Y:S04]  /*17c0*/  LDL R31, [UR22+0x18] ;  /* 0x00001816ff1f7983 */ /* 0x000ea80008100800 */
[----:B------:R-:W3:Y:S01]  /*17d0*/  LDL R20, [UR22+0x14] ;  /* 0x00001416ff147983 */ /* 0x000ee20008100800 */
[----:B0-----:R-:W0:Y:S03]  /*17e0*/  LDC R35, c[0x0][0x394] ;  /* 0x0000e500ff237b82 */ /* 0x001e260000000800 */
[----:B------:R-:W4:Y:S01]  /*17f0*/  @P0 LDL R34, [UR22+0x10] ;  /* 0x00001016ff220983 */ /* 0x000f220008100800 */
[----:B------:R-:W-:Y:S01]  /*1800*/  UMOV UR6, 0x54442d19 ;  /* 0x54442d1900067882 */ /* 0x000fe20000000000 */
[----:B------:R-:W-:Y:S01]  /*1810*/  UMOV UR7, 0x3bf921fb ;  /* 0x3bf921fb00077882 */ /* 0x000fe20000000000 */
[----:B0-----:R-:W-:-:S02]  /*1820*/  ISETP.GE.AND P1, PT, R35, RZ, PT ;  /* 0x000000ff2300720c */ /* 0x001fc40003f26270 */
[----:B--2---:R-:W-:Y:S02]  /*1830*/  @P0 SHF.L.U32 R21, R31, R10, RZ ;  /* 0x0000000a1f150219 */ /* 0x004fe400000006ff */
[-C--:B---3--:R-:W-:Y:S02]  /*1840*/  @P0 SHF.R.U32.HI R22, RZ, R13.reuse, R20 ;  /* 0x0000000dff160219 */ /* 0x088fe40000011614 */
[----:B----4-:R-:W-:-:S03]  /*1850*/  @P0 SHF.R.U32.HI R34, RZ, R13, R34 ;  /* 0x0000000dff220219 */ /* 0x010fc60000011622 */
[----:B------:R-:W-:Y:S01]  /*1860*/  @P0 IMAD.IADD R31, R21, 0x1, R22 ;  /* 0x00000001151f0824 */ /* 0x000fe200078e0216 */
[----:B------:R-:W-:-:S05]  /*1870*/  @P0 SHF.L.U32 R21, R20, R10, RZ ;  /* 0x0000000a14150219 */ /* 0x000fca00000006ff */
[----:B------:R-:W-:-:S05]  /*1880*/  @P0 IMAD.IADD R20, R21, 0x1, R34 ;  /* 0x0000000115140824 */ /* 0x000fca00078e0222 */
[C-C-:B------:R-:W-:Y:S01]  /*1890*/  SHF.L.W.U32.HI R34, R20.reuse, 0x2, R31.reuse ;  /* 0x0000000214227819 */ /* 0x140fe20000010e1f */
[----:B------:R-:W-:Y:S01]  /*18a0*/  IMAD.SHL.U32 R20, R20, 0x4, RZ ;  /* 0x0000000414147824 */ /* 0x000fe200078e00ff */
[----:B------:R-:W-:Y:S02]  /*18b0*/  SHF.R.U32.HI R31, RZ, 0x1e, R31 ;  /* 0x0000001eff1f7819 */ /* 0x000fe4000001161f */
[----:B------:R-:W-:Y:S02]  /*18c0*/  SHF.R.S32.HI R21, RZ, 0x1f, R34 ;  /* 0x0000001fff157819 */ /* 0x000fe40000011422 */
[----:B------:R-:W-:Y:S02]  /*18d0*/  LOP3.LUT R35, R34, R35, RZ, 0x3c, !PT ;  /* 0x0000002322237212 */ /* 0x000fe400078e3cff */
[C---:B------:R-:W-:Y:S02]  /*18e0*/  LOP3.LUT R20, R21.reuse, R20, RZ, 0x3c, !PT ;  /* 0x0000001415147212 */ /* 0x040fe400078e3cff */
[----:B------:R-:W-:-:S02]  /*18f0*/  LOP3.LUT R21, R21, R34, RZ, 0x3c, !PT ;  /* 0x0000002215157212 */ /* 0x000fc400078e3cff */
[----:B------:R-:W-:Y:S02]  /*1900*/  LEA.HI R34, R34, R31, RZ, 0x1 ;  /* 0x0000001f22227211 */ /* 0x000fe400078f08ff */
[----:B------:R-:W-:Y:S02]  /*1910*/  ISETP.GE.AND P0, PT, R35, RZ, PT ;  /* 0x000000ff2300720c */ /* 0x000fe40003f06270 */
[----:B------:R-:W0:Y:S01]  /*1920*/  I2F.F64.S64 R20, R20 ;  /* 0x0000001400147312 */ /* 0x000e220000301c00 */
[----:B------:R-:W-:Y:S01]  /*1930*/  @!P1 IMAD.MOV R34, RZ, RZ, -R34 ;  /* 0x000000ffff229224 */ /* 0x000fe200078e0a22 */
[----:B0-----:R-:W-:-:S10]  /*1940*/  DMUL R22, R20, UR6 ;  /* 0x0000000614167c28 */ /* 0x001fd40008000000 */
[----:B------:R-:W0:Y:S02]  /*1950*/  F2F.F32.F64 R22, R22 ;  /* 0x0000001600167310 */ /* 0x000e240000301000 */
[----:B0-----:R-:W-:-:S07]  /*1960*/  FSEL R31, -R22, R22, !P0 ;  /* 0x00000016161f7208 */ /* 0x001fce0004000100 */
.L_x_2:
[C---:B------:R-:W-:Y:S01]  /*1970*/  LOP3.LUT R20, R34.reuse, 0x1, RZ, 0xc0, !PT ;  /* 0x0000000122147812 */ /* 0x040fe200078ec0ff */
[----:B------:R-:W-:Y:S01]  /*1980*/  FMUL R21, R31, R31 ;  /* 0x0000001f1f157220 */ /* 0x000fe20000400000 */
[----:B------:R-:W-:Y:S01]  /*1990*/  LOP3.LUT P1, RZ, R34, 0x2, RZ, 0xc0, !PT ;  /* 0x0000000222ff7812 */ /* 0x000fe2000782c0ff */
[----:B------:R-:W-:Y:S01]  /*19a0*/  IMAD.U32 R35, RZ, RZ, UR12 ;  /* 0x0000000cff237e24 */ /* 0x000fe2000f8e00ff */
[----:B------:R-:W-:Y:S01]  /*19b0*/  ISETP.NE.U32.AND P0, PT, R20, 0x1, PT ;  /* 0x000000011400780c */ /* 0x000fe20003f05070 */
[----:B------:R-:W-:Y:S01]  /*19c0*/  FFMA R20, R21, R28, -0.0013887860113754868507 ;  /* 0xbab607ed15147423 */ /* 0x000fe2000000001c */
[----:B------:R-:W-:Y:S02]  /*19d0*/  IMAD.MOV.U32 R34, RZ, RZ, R2 ;  /* 0x000000ffff227224 */ /* 0x000fe400078e0002 */
[----:B------:R-:W-:Y:S02]  /*19e0*/  FSEL R22, R29, 0.041666727513074874878, P0 ;  /* 0x3d2aaabb1d167808 */ /* 0x000fe40000000000 */
[----:B------:R-:W-:-:S02]  /*19f0*/  FSEL R20, R20, -0.00019574658654164522886, !P0 ;  /* 0xb94d415314147808 */ /* 0x000fc40004000000 */
[----:B------:R-:W-:-:S03]  /*1a00*/  FSEL R23, -R30, -0.4999999701976776123, P0 ;  /* 0xbeffffff1e177808 */ /* 0x000fc60000000100 */
[----:B------:R-:W-:Y:S01]  /*1a10*/  FFMA R22, R21, R20, R22 ;  /* 0x0000001415167223 */ /* 0x000fe20000000016 */
[----:B------:R-:W-:-:S03]  /*1a20*/  FSEL R20, R31, 1, P0 ;  /* 0x3f8000001f147808 */ /* 0x000fc60000000000 */
[C---:B------:R-:W-:Y:S02]  /*1a30*/  FFMA R22, R21.reuse, R22, R23 ;  /* 0x0000001615167223 */ /* 0x040fe40000000017 */
[----:B------:R-:W-:-:S04]  /*1a40*/  FFMA R21, R21, R20, RZ ;  /* 0x0000001415157223 */ /* 0x000fc800000000ff */
[----:B------:R-:W-:-:S04]  /*1a50*/  FFMA R21, R21, R22, R20 ;  /* 0x0000001615157223 */ /* 0x000fc80000000014 */
[----:B------:R-:W-:-:S04]  /*1a60*/  @P1 FADD R21, RZ, -R21 ;  /* 0x80000015ff151221 */ /* 0x000fc80000000000 */
[----:B-----5:R-:W-:-:S04]  /*1a70*/  FMUL R20, R24, R21 ;  /* 0x0000001518147220 */ /* 0x020fc80000400000 */
[----:B------:R-:W-:Y:S01]  /*1a80*/  FFMA R31, R33, R32, -R20 ;  /* 0x00000020211f7223 */ /* 0x000fe20000000814 */
[----:B------:R-:W-:Y:S06]  /*1a90*/  BRA.U UP1, `(.L_x_4) ;  /* 0x0000000101a87547 */ /* 0x000fec000b800000 */
[----:B------:R-:W-:Y:S01]  /*1aa0*/  CS2R R34, SRZ ;  /* 0x0000000000227805 */ /* 0x000fe2000001ff00 */
[----:B------:R-:W-:-:S07]  /*1ab0*/  IMAD.MOV.U32 R37, RZ, RZ, RZ ;  /* 0x000000ffff257224 */ /* 0x000fce00078e00ff */
.L_x_5:
        /* <DEDUP_REMOVED lines=19> */
[----:B-1----:R-:W-:-:S02]  /*1bf0*/  ISETP.GE.AND P1, PT, R37, RZ, PT ;  /* 0x000000ff2500720c */ /* 0x002fc40003f26270 */
        /* <DEDUP_REMOVED lines=15> */
[----:B------:R-:W1:Y:S01]  /*1cf0*/  I2F.F64.S64 R20, R20 ;  /* 0x0000001400147312 */ /* 0x000e620000301c00 */
[----:B------:R-:W-:Y:S01]  /*1d00*/  @!P1 IMAD.MOV R35, RZ, RZ, -R35 ;  /* 0x000000ffff239224 */ /* 0x000fe200078e0a23 */
[----:B-1----:R-:W-:-:S10]  /*1d10*/  DMUL R22, R20, UR6 ;  /* 0x0000000614167c28 */ /* 0x002fd40008000000 */
[----:B------:R-:W0:Y:S02]  /*1d20*/  F2F.F32.F64 R22, R22 ;  /* 0x0000001600167310 */ /* 0x000e240000301000 */
[----:B0-----:R-:W-:-:S07]  /*1d30*/  FSEL R34, -R22, R22, !P0 ;  /* 0x0000001616227208 */ /* 0x001fce0004000100 */
.L_x_4:
[C---:B------:R-:W-:Y:S01]  /*1d40*/  LOP3.LUT R20, R35.reuse, 0x1, RZ, 0xc0, !PT ;  /* 0x0000000123147812 */ /* 0x040fe200078ec0ff */
[----:B------:R-:W-:Y:S01]  /*1d50*/  FMUL R21, R34, R34 ;  /* 0x0000002222157220 */ /* 0x000fe20000400000 */
[----:B------:R-:W-:Y:S01]  /*1d60*/  LOP3.LUT P1, RZ, R35, 0x2, RZ, 0xc0, !PT ;  /* 0x0000000223ff7812 */ /* 0x000fe2000782c0ff */
[----:B------:R-:W-:Y:S01]  /*1d70*/  IMAD.MOV.U32 R32, RZ, RZ, R2 ;  /* 0x000000ffff207224 */ /* 0x000fe200078e0002 */
[----:B------:R-:W-:Y:S01]  /*1d80*/  ISETP.NE.U32.AND P0, PT, R20, 0x1, PT ;  /* 0x000000011400780c */ /* 0x000fe20003f05070 */
[----:B------:R-:W-:-:S03]  /*1d90*/  FFMA R20, R21, R28, -0.0013887860113754868507 ;  /* 0xbab607ed15147423 */ /* 0x000fc6000000001c */
[----:B------:R-:W-:Y:S02]  /*1da0*/  FSEL R22, R29, 0.041666727513074874878, P0 ;  /* 0x3d2aaabb1d167808 */ /* 0x000fe40000000000 */
[----:B------:R-:W-:Y:S02]  /*1db0*/  FSEL R20, R20, -0.00019574658654164522886, !P0 ;  /* 0xb94d415314147808 */ /* 0x000fe40004000000 */
[----:B------:R-:W-:-:S03]  /*1dc0*/  FSEL R23, -R30, -0.4999999701976776123, P0 ;  /* 0xbeffffff1e177808 */ /* 0x000fc60000000100 */
[C---:B------:R-:W-:Y:S01]  /*1dd0*/  FFMA R22, R21.reuse, R20, R22 ;  /* 0x0000001415167223 */ /* 0x040fe20000000016 */
[----:B------:R-:W-:Y:S01]  /*1de0*/  FSEL R20, R34, 1, P0 ;  /* 0x3f80000022147808 */ /* 0x000fe20000000000 */
[----:B------:R-:W-:Y:S02]  /*1df0*/  IMAD.U32 R34, RZ, RZ, UR12 ;  /* 0x0000000cff227e24 */ /* 0x000fe4000f8e00ff */
[C---:B------:R-:W-:Y:S02]  /*1e00*/  FFMA R22, R21.reuse, R22, R23 ;  /* 0x0000001615167223 */ /* 0x040fe40000000017 */
[----:B------:R-:W-:-:S04]  /*1e10*/  FFMA R21, R21, R20, RZ ;  /* 0x0000001415157223 */ /* 0x000fc800000000ff */
[----:B------:R-:W-:-:S04]  /*1e20*/  FFMA R20, R21, R22, R20 ;  /* 0x0000001615147223 */ /* 0x000fc80000000014 */
[----:B------:R-:W-:-:S04]  /*1e30*/  @P1 FADD R20, RZ, -R20 ;  /* 0x80000014ff141221 */ /* 0x000fc80000000000 */
[----:B------:R-:W-:Y:S01]  /*1e40*/  FMUL R33, R33, R20 ;  /* 0x0000001421217220 */ /* 0x000fe20000400000 */
[----:B------:R-:W-:Y:S06]  /*1e50*/  BRA.U UP1, `(.L_x_6) ;  /* 0x0000000101a87547 */ /* 0x000fec000b800000 */
[----:B------:R-:W-:Y:S01]  /*1e60*/  CS2R R34, SRZ ;  /* 0x0000000000227805 */ /* 0x000fe2000001ff00 */
[----:B------:R-:W-:-:S07]  /*1e70*/  IMAD.MOV.U32 R37, RZ, RZ, RZ ;  /* 0x000000ffff257224 */ /* 0x000fce00078e00ff */
.L_x_7:
        /* <DEDUP_REMOVED lines=24> */
[----:B------:R-:W-:-:S04]  /*2000*/  @P0 SHF.L.U32 R21, R20, R10, RZ ;  /* 0x0000000a14150219 */ /* 0x000fc800000006ff */
[----:B------:R-:W-:-:S04]  /*2010*/  @P0 IADD3 R20, PT, PT, R21, R32, RZ ;  /* 0x0000002015140210 */ /* 0x000fc80007ffe0ff */
[C-C-:B------:R-:W-:Y:S01]  /*2020*/  SHF.L.W.U32.HI R32, R20.reuse, 0x2, R35.reuse ;  /* 0x0000000214207819 */ /* 0x140fe20000010e23 */
[----:B------:R-:W-:Y:S01]  /*2030*/  IMAD.SHL.U32 R20, R20, 0x4, RZ ;  /* 0x0000000414147824 */ /* 0x000fe200078e00ff */
[----:B------:R-:W-:Y:S02]  /*2040*/  SHF.R.U32.HI R35, RZ, 0x1e, R35 ;  /* 0x0000001eff237819 */ /* 0x000fe40000011623 */
[----:B------:R-:W-:Y:S02]  /*2050*/  SHF.R.S32.HI R21, RZ, 0x1f, R32 ;  /* 0x0000001fff157819 */ /* 0x000fe40000011420 */
[----:B------:R-:W-:Y:S02]  /*2060*/  LOP3.LUT R37, R32, R37, RZ, 0x3c, !PT ;  /* 0x0000002520257212 */ /* 0x000fe400078e3cff */
[C---:B------:R-:W-:Y:S02]  /*2070*/  LOP3.LUT R20, R21.reuse, R20, RZ, 0x3c, !PT ;  /* 0x0000001415147212 */ /* 0x040fe400078e3cff */
[----:B------:R-:W-:-:S02]  /*2080*/  LOP3.LUT R21, R21, R32, RZ, 0x3c, !PT ;  /* 0x0000002015157212 */ /* 0x000fc400078e3cff */
[----:B0-----:R-:W-:Y:S02]  /*2090*/  LEA.HI R34, R32, R35, RZ, 0x1 ;  /* 0x0000002320227211 */ /* 0x001fe400078f08ff */
[----:B------:R-:W-:Y:S02]  /*20a0*/  ISETP.GE.AND P0, PT, R37, RZ, PT ;  /* 0x000000ff2500720c */ /* 0x000fe40003f06270 */
[----:B------:R-:W0:Y:S01]  /*20b0*/  I2F.F64.S64 R20, R20 ;  /* 0x0000001400147312 */ /* 0x000e220000301c00 */
[----:B------:R-:W-:Y:S01]  /*20c0*/  @!P1 IMAD.MOV R34, RZ, RZ, -R34 ;  /* 0x000000ffff229224 */ /* 0x000fe200078e0a22 */
[----:B0-----:R-:W-:-:S10]  /*20d0*/  DMUL R22, R20, UR6 ;  /* 0x0000000614167c28 */ /* 0x001fd40008000000 */
[----:B------:R-:W0:Y:S02]  /*20e0*/  F2F.F32.F64 R22, R22 ;  /* 0x0000001600167310 */ /* 0x000e240000301000 */
[----:B0-----:R-:W-:-:S07]  /*20f0*/  FSEL R32, -R22, R22, !P0 ;  /* 0x0000001616207208 */ /* 0x001fce0004000100 */
.L_x_6:
[----:B------:R-:W-:Y:S01]  /*2100*/  LOP3.LUT R20, R34, 0x1, RZ, 0xc0, !PT ;  /* 0x0000000122147812 */ /* 0x000fe200078ec0ff */
[----:B------:R-:W-:Y:S01]  /*2110*/  FMUL R21, R32, R32 ;  /* 0x0000002020157220 */ /* 0x000fe20000400000 */
[----:B------:R-:W-:Y:S02]  /*2120*/  VIADD R34, R34, 0x1 ;  /* 0x0000000122227836 */ /* 0x000fe40000000000 */
[----:B------:R-:W-:Y:S01]  /*2130*/  ISETP.NE.U32.AND P0, PT, R20, 0x1, PT ;  /* 0x000000011400780c */ /* 0x000fe20003f05070 */
[----:B------:R-:W-:Y:S02]  /*2140*/  FFMA R20, R21, R28, -0.0013887860113754868507 ;  /* 0xbab607ed15147423 */ /* 0x000fe4000000001c */
[----:B------:R-:W-:Y:S01]  /*2150*/  LOP3.LUT P1, RZ, R34, 0x2, RZ, 0xc0, !PT ;  /* 0x0000000222ff7812 */ /* 0x000fe2000782c0ff */
[----:B------:R-:W-:Y:S01]  /*2160*/  IMAD.MOV.U32 R34, RZ, RZ, R14 ;  /* 0x000000ffff227224 */ /* 0x000fe200078e000e */
[----:B------:R-:W-:Y:S02]  /*2170*/  FSEL R22, R29, 0.041666727513074874878, !P0 ;  /* 0x3d2aaabb1d167808 */ /* 0x000fe40004000000 */
[----:B------:R-:W-:-:S02]  /*2180*/  FSEL R20, R20, -0.00019574658654164522886, P0 ;  /* 0xb94d415314147808 */ /* 0x000fc40000000000 */
[----:B------:R-:W-:-:S03]  /*2190*/  FSEL R23, -R30, -0.4999999701976776123, !P0 ;  /* 0xbeffffff1e177808 */ /* 0x000fc60004000100 */
[C---:B------:R-:W-:Y:S01]  /*21a0*/  FFMA R22, R21.reuse, R20, R22 ;  /* 0x0000001415167223 */ /* 0x040fe20000000016 */
[----:B------:R-:W-:Y:S01]  /*21b0*/  FSEL R20, R32, 1, !P0 ;  /* 0x3f80000020147808 */ /* 0x000fe20004000000 */
[----:B------:R-:W-:Y:S02]  /*21c0*/  IMAD.MOV.U32 R32, RZ, RZ, R5 ;  /* 0x000000ffff207224 */ /* 0x000fe400078e0005 */
[C---:B------:R-:W-:Y:S02]  /*21d0*/  FFMA R22, R21.reuse, R22, R23 ;  /* 0x0000001615167223 */ /* 0x040fe40000000017 */
[----:B------:R-:W-:-:S04]  /*21e0*/  FFMA R21, R21, R20, RZ ;  /* 0x0000001415157223 */ /* 0x000fc800000000ff */
[----:B------:R-:W-:-:S04]  /*21f0*/  FFMA R20, R21, R22, R20 ;  /* 0x0000001615147223 */ /* 0x000fc80000000014 */
[----:B------:R-:W-:-:S04]  /*2200*/  @P1 FADD R20, RZ, -R20 ;  /* 0x80000014ff141221 */ /* 0x000fc80000000000 */
[----:B------:R-:W-:Y:S01]  /*2210*/  FFMA R24, R24, R20, R33 ;  /* 0x0000001418187223 */ /* 0x000fe20000000021 */
[----:B------:R-:W-:Y:S06]  /*2220*/  BRA.U UP0, `(.L_x_8) ;  /* 0x0000000100ac7547 */ /* 0x000fec000b800000 */
[----:B------:R-:W-:Y:S02]  /*2230*/  IMAD.MOV.U32 R35, RZ, RZ, RZ ;  /* 0x000000ffff237224 */ /* 0x000fe400078e00ff */
[----:B------:R-:W-:Y:S02]  /*2240*/  IMAD.MOV.U32 R33, RZ, RZ, RZ ;  /* 0x000000ffff217224 */ /* 0x000fe400078e00ff */
[----:B------:R-:W-:-:S07]  /*2250*/  IMAD.MOV.U32 R37, RZ, RZ, RZ ;  /* 0x000000ffff257224 */ /* 0x000fce00078e00ff */
.L_x_9:
        /* <DEDUP_REMOVED lines=14> */
[----:B------:R-:W3:Y:S04]  /*2340*/  LDL R20, [UR21+0x14] ;  /* 0x00001415ff147983 */ /* 0x000ee80008100800 */
[----:B------:R-:W4:Y:S01]  /*2350*/  @P0 LDL R22, [UR21+0x10] ;  /* 0x00001015ff160983 */ /* 0x000f220008100800 */
[----:B------:R-:W-:Y:S01]  /*2360*/  UMOV UR6, 0x54442d19 ;  /* 0x54442d1900067882 */ /* 0x000fe20000000000 */
[----:B------:R-:W-:Y:S01]  /*2370*/  UMOV UR7, 0x3bf921fb ;  /* 0x3bf921fb00077882 */ /* 0x000fe20000000000 */
[----:B--2---:R-:W-:-:S02]  /*2380*/  @P0 SHF.L.U32 R21, R32, R11, RZ ;  /* 0x0000000b20150219 */ /* 0x004fc400000006ff */
[----:B---3--:R-:W-:Y:S02]  /*2390*/  @P0 SHF.L.U32 R23, R20, R11, RZ ;  /* 0x0000000b14170219 */ /* 0x008fe400000006ff */
[-C--:B----4-:R-:W-:Y:S02]  /*23a0*/  @P0 SHF.R.U32.HI R34, RZ, R15.reuse, R22 ;  /* 0x0000000fff220219 */ /* 0x090fe40000011616 */
[----:B------:R-:W-:-:S03]  /*23b0*/  @P0 SHF.R.U32.HI R22, RZ, R15, R20 ;  /* 0x0000000fff160219 */ /* 0x000fc60000011614 */
[----:B------:R-:W-:Y:S02]  /*23c0*/  @P0 IMAD.IADD R20, R23, 0x1, R34 ;  /* 0x0000000117140824 */ /* 0x000fe400078e0222 */
[----:B------:R-:W-:Y:S01]  /*23d0*/  @P0 IMAD.IADD R32, R21, 0x1, R22 ;  /* 0x0000000115200824 */ /* 0x000fe200078e0216 */
[----:B------:R-:W1:Y:S04]  /*23e0*/  LDC R34, c[0x0][0x398] ;  /* 0x0000e600ff227b82 */ /* 0x000e680000000800 */
[C---:B------:R-:W-:Y:S01]  /*23f0*/  SHF.L.W.U32.HI R33, R20.reuse, 0x2, R32 ;  /* 0x0000000214217819 */ /* 0x040fe20000010e20 */
[----:B------:R-:W-:-:S03]  /*2400*/  IMAD.SHL.U32 R20, R20, 0x4, RZ ;  /* 0x0000000414147824 */ /* 0x000fc600078e00ff */
[----:B------:R-:W-:-:S04]  /*2410*/  SHF.R.S32.HI R21, RZ, 0x1f, R33 ;  /* 0x0000001fff157819 */ /* 0x000fc80000011421 */
[C---:B------:R-:W-:Y:S02]  /*2420*/  LOP3.LUT R20, R21.reuse, R20, RZ, 0x3c, !PT ;  /* 0x0000001415147212 */ /* 0x040fe400078e3cff */
[----:B------:R-:W-:-:S06]  /*2430*/  LOP3.LUT R21, R21, R33, RZ, 0x3c, !PT ;  /* 0x0000002115157212 */ /* 0x000fcc00078e3cff */
[----:B------:R-:W2:Y:S02]  /*2440*/  I2F.F64.S64 R20, R20 ;  /* 0x0000001400147312 */ /* 0x000ea40000301c00 */
[----:B--2---:R-:W-:Y:S01]  /*2450*/  DMUL R22, R20, UR6 ;  /* 0x0000000614167c28 */ /* 0x004fe20008000000 */
[----:B-1----:R-:W-:Y:S02]  /*2460*/  ISETP.GE.AND P0, PT, R34, RZ, PT ;  /* 0x000000ff2200720c */ /* 0x002fe40003f06270 */
[----:B------:R-:W-:-:S07]  /*2470*/  LOP3.LUT R34, R33, R34, RZ, 0x3c, !PT ;  /* 0x0000002221227212 */ /* 0x000fce00078e3cff */
[----:B------:R-:W1:Y:S01]  /*2480*/  F2F.F32.F64 R22, R22 ;  /* 0x0000001600167310 */ /* 0x000e620000301000 */
[----:B------:R-:W-:Y:S02]  /*2490*/  SHF.R.U32.HI R32, RZ, 0x1e, R32 ;  /* 0x0000001eff207819 */ /* 0x000fe40000011620 */
[----:B------:R-:W-:Y:S02]  /*24a0*/  ISETP.GE.AND P1, PT, R34, RZ, PT ;  /* 0x000000ff2200720c */ /* 0x000fe40003f26270 */
[----:B------:R-:W-:-:S05]  /*24b0*/  LEA.HI R34, R33, R32, RZ, 0x1 ;  /* 0x0000002021227211 */ /* 0x000fca00078f08ff */
[----:B------:R-:W-:Y:S01]  /*24c0*/  @!P0 IMAD.MOV R34, RZ, RZ, -R34 ;  /* 0x000000ffff228224 */ /* 0x000fe200078e0a22 */
[----:B01----:R-:W-:-:S07]  /*24d0*/  FSEL R32, -R22, R22, !P1 ;  /* 0x0000001616207208 */ /* 0x003fce0004800100 */
.L_x_8:
[----:B------:R-:W-:Y:S01]  /*24e0*/  FMUL R21, R32, R32 ;  /* 0x0000002020157220 */ /* 0x000fe20000400000 */
[C---:B------:R-:W-:Y:S01]  /*24f0*/  LOP3.LUT R22, R34.reuse, 0x1, RZ, 0xc0, !PT ;  /* 0x0000000122167812 */ /* 0x040fe200078ec0ff */
[----:B------:R-:W-:Y:S02]  /*2500*/  VIADD R23, R34, 0x1 ;  /* 0x0000000122177836 */ /* 0x000fe40000000000 */
[----:B------:R-:W-:Y:S01]  /*2510*/  FFMA R20, R21, R28, -0.0013887860113754868507 ;  /* 0xbab607ed15147423 */ /* 0x000fe2000000001c */
[----:B------:R-:W-:Y:S01]  /*2520*/  ISETP.NE.U32.AND P0, PT, R22, 0x1, PT ;  /* 0x000000011600780c */ /* 0x000fe20003f05070 */
[----:B------:R-:W-:Y:S01]  /*2530*/  IMAD.MOV.U32 R33, RZ, RZ, R14 ;  /* 0x000000ffff217224 */ /* 0x000fe200078e000e */
[----:B------:R-:W-:Y:S02]  /*2540*/  LOP3.LUT P1, RZ, R23, 0x2, RZ, 0xc0, !PT ;  /* 0x0000000217ff7812 */ /* 0x000fe4000782c0ff */
[----:B------:R-:W-:Y:S02]  /*2550*/  FSEL R20, R20, -0.00019574658654164522886, P0 ;  /* 0xb94d415314147808 */ /* 0x000fe40000000000 */
[----:B------:R-:W-:-:S02]  /*2560*/  FSEL R22, R29, 0.041666727513074874878, !P0 ;  /* 0x3d2aaabb1d167808 */ /* 0x000fc40004000000 */
        /* <DEDUP_REMOVED lines=8> */
[----:B------:R-:W-:Y:S01]  /*25f0*/  FMUL R17, R17, R20 ;  /* 0x0000001411117220 */ /* 0x000fe20000400000 */
[----:B------:R-:W-:Y:S06]  /*2600*/  BRA.U UP0, `(.L_x_10) ;  /* 0x0000000100ac7547 */ /* 0x000fec000b800000 */
[----:B------:R-:W-:Y:S02]  /*2610*/  IMAD.MOV.U32 R35, RZ, RZ, RZ ;  /* 0x000000ffff237224 */ /* 0x000fe400078e00ff */
[----:B------:R-:W-:Y:S02]  /*2620*/  IMAD.MOV.U32 R33, RZ, RZ, RZ ;  /* 0x000000ffff217224 */ /* 0x000fe400078e00ff */
[----:B------:R-:W-:-:S07]  /*2630*/  IMAD.MOV.U32 R37, RZ, RZ, RZ ;  /* 0x000000ffff257224 */ /* 0x000fce00078e00ff */
.L_x_11:
        /* <DEDUP_REMOVED lines=33> */
[----:B------:R-:W-:-:S07]  /*2850*/  SHF.R.U32.HI R32, RZ, 0x1e, R32 ;  /* 0x0000001eff207819 */ /* 0x000fce0000011620 */
[----:B------:R-:W1:Y:S01]  /*2860*/  F2F.F32.F64 R22, R22 ;  /* 0x0000001600167310 */ /* 0x000e620000301000 */
[C---:B------:R-:W-:Y:S02]  /*2870*/  LOP3.LUT R34, R33.reuse, R34, RZ, 0x3c, !PT ;  /* 0x0000002221227212 */ /* 0x040fe400078e3cff */
[----:B------:R-:W-:Y:S02]  /*2880*/  LEA.HI R33, R33, R32, RZ, 0x1 ;  /* 0x0000002021217211 */ /* 0x000fe400078f08ff */
[----:B------:R-:W-:-:S03]  /*2890*/  ISETP.GE.AND P0, PT, R34, RZ, PT ;  /* 0x000000ff2200720c */ /* 0x000fc60003f06270 */
[----:B------:R-:W-:Y:S01]  /*28a0*/  @!P1 IMAD.MOV R33, RZ, RZ, -R33 ;  /* 0x000000ffff219224 */ /* 0x000fe200078e0a21 */
[----:B01----:R-:W-:-:S09]  /*28b0*/  FSEL R32, -R22, R22, !P0 ;  /* 0x0000001616207208 */ /* 0x003fd20004000100 */
.L_x_10:
[----:B------:R-:W-:Y:S01]  /*28c0*/  FMUL R21, R32, R32 ;  /* 0x0000002020157220 */ /* 0x000fe20000400000 */
[C---:B------:R-:W-:Y:S02]  /*28d0*/  LOP3.LUT R22, R33.reuse, 0x1, RZ, 0xc0, !PT ;  /* 0x0000000121167812 */ /* 0x040fe400078ec0ff */
[----:B------:R-:W-:Y:S01]  /*28e0*/  LOP3.LUT P1, RZ, R33, 0x2, RZ, 0xc0, !PT ;  /* 0x0000000221ff7812 */ /* 0x000fe2000782c0ff */
[----:B------:R-:W-:Y:S01]  /*28f0*/  FFMA R20, R21, R28, -0.0013887860113754868507 ;  /* 0xbab607ed15147423 */ /* 0x000fe2000000001c */
[----:B------:R-:W-:Y:S01]  /*2900*/  ISETP.NE.U32.AND P0, PT, R22, 0x1, PT ;  /* 0x000000011600780c */ /* 0x000fe20003f05070 */
[----:B------:R-:W-:-:S03]  /*2910*/  IMAD.MOV.U32 R33, RZ, RZ, R6 ;  /* 0x000000ffff217224 */ /* 0x000fc600078e0006 */
[----:B------:R-:W-:Y:S02]  /*2920*/  FSEL R20, R20, -0.00019574658654164522886, !P0 ;  /* 0xb94d415314147808 */ /* 0x000fe40004000000 */
[----:B------:R-:W-:Y:S02]  /*2930*/  FSEL R22, R29, 0.041666727513074874878, P0 ;  /* 0x3d2aaabb1d167808 */ /* 0x000fe40000000000 */
        /* <DEDUP_REMOVED lines=8> */
[----:B------:R-:W-:Y:S01]  /*29c0*/  FFMA R24, -R24, R20, R17 ;  /* 0x0000001418187223 */ /* 0x000fe20000000111 */
[----:B------:R-:W-:Y:S06]  /*29d0*/  BRA.U UP2, `(.L_x_12) ;  /* 0x0000000102ac7547 */ /* 0x000fec000b800000 */
[----:B------:R-:W-:Y:S02]  /*29e0*/  IMAD.MOV.U32 R34, RZ, RZ, RZ ;  /* 0x000000ffff227224 */ /* 0x000fe400078e00ff */
[----:B------:R-:W-:Y:S02]  /*29f0*/  IMAD.MOV.U32 R17, RZ, RZ, RZ ;  /* 0x000000ffff117224 */ /* 0x000fe400078e00ff */
[----:B------:R-:W-:-:S07]  /*2a00*/  IMAD.MOV.U32 R33, RZ, RZ, RZ ;  /* 0x000000ffff217224 */ /* 0x000fce00078e00ff */
.L_x_13:
        /* <DEDUP_REMOVED lines=19> */
[----:B---3--:R-:W-:Y:S02]  /*2b40*/  @P0 SHF.R.U32.HI R23, RZ, R16, R21 ;  /* 0x00000010ff170219 */ /* 0x008fe40000011615 */
[----:B------:R-:W-:Y:S02]  /*2b50*/  @P0 SHF.L.U32 R22, R21, R12, RZ ;  /* 0x0000000c15160219 */ /* 0x000fe400000006ff */
[----:B----4-:R-:W-:Y:S01]  /*2b60*/  @P0 SHF.R.U32.HI R33, RZ, R16, R33 ;  /* 0x00000010ff210219 */ /* 0x010fe20000011621 */
[----:B------:R-:W-:-:S04]  /*2b70*/  @P0 IMAD.IADD R17, R20, 0x1, R23 ;  /* 0x0000000114110824 */ /* 0x000fc800078e0217 */
[----:B------:R-:W-:Y:S02]  /*2b80*/  @P0 IMAD.IADD R21, R22, 0x1, R33 ;  /* 0x0000000116150824 */ /* 0x000fe400078e0221 */
[----:B------:R-:W1:Y:S03]  /*2b90*/  LDC R33, c[0x0][0x39c] ;  /* 0x0000e700ff217b82 */ /* 0x000e660000000800 */
[C-C-:B------:R-:W-:Y:S01]  /*2ba0*/  SHF.L.W.U32.HI R32, R21.reuse, 0x2, R17.reuse ;  /* 0x0000000215207819 */ /* 0x140fe20000010e11 */
[----:B------:R-:W-:Y:S01]  /*2bb0*/  IMAD.SHL.U32 R21, R21, 0x4, RZ ;  /* 0x0000000415157824 */ /* 0x000fe200078e00ff */
[----:B------:R-:W-:Y:S02]  /*2bc0*/  SHF.R.U32.HI R17, RZ, 0x1e, R17 ;  /* 0x0000001eff117819 */ /* 0x000fe40000011611 */
[----:B------:R-:W-:-:S04]  /*2bd0*/  SHF.R.S32.HI R22, RZ, 0x1f, R32 ;  /* 0x0000001fff167819 */ /* 0x000fc80000011420 */
[C---:B------:R-:W-:Y:S02]  /*2be0*/  LOP3.LUT R20, R22.reuse, R21, RZ, 0x3c, !PT ;  /* 0x0000001516147212 */ /* 0x040fe400078e3cff */
[----:B------:R-:W-:-:S06]  /*2bf0*/  LOP3.LUT R21, R22, R32, RZ, 0x3c, !PT ;  /* 0x0000002016157212 */ /* 0x000fcc00078e3cff */
[----:B------:R-:W2:Y:S01]  /*2c00*/  I2F.F64.S64 R20, R20 ;  /* 0x0000001400147312 */ /* 0x000ea20000301c00 */
[----:B-1----:R-:W-:Y:S02]  /*2c10*/  ISETP.GE.AND P0, PT, R33, RZ, PT ;  /* 0x000000ff2100720c */ /* 0x002fe40003f06270 */
[C---:B------:R-:W-:Y:S02]  /*2c20*/  LOP3.LUT R33, R32.reuse, R33, RZ, 0x3c, !PT ;  /* 0x0000002120217212 */ /* 0x040fe400078e3cff */
[----:B------:R-:W-:Y:S02]  /*2c30*/  LEA.HI R32, R32, R17, RZ, 0x1 ;  /* 0x0000001120207211 */ /* 0x000fe400078f08ff */
[----:B------:R-:W-:Y:S01]  /*2c40*/  ISETP.GE.AND P1, PT, R33, RZ, PT ;  /* 0x000000ff2100720c */ /* 0x000fe20003f26270 */
[----:B--2---:R-:W-:-:S06]  /*2c50*/  DMUL R22, R20, UR6 ;  /* 0x0000000614167c28 */ /* 0x004fcc0008000000 */
[----:B------:R-:W-:-:S04]  /*2c60*/  @!P0 IMAD.MOV R32, RZ, RZ, -R32 ;  /* 0x000000ffff208224 */ /* 0x000fc800078e0a20 */
[----:B------:R-:W1:Y:S02]  /*2c70*/  F2F.F32.F64 R22, R22 ;  /* 0x0000001600167310 */ /* 0x000e640000301000 */
[----:B01----:R-:W-:-:S07]  /*2c80*/  FSEL R33, -R22, R22, !P1 ;  /* 0x0000001616217208 */ /* 0x003fce0004800100 */
.L_x_12:
[----:B------:R-:W-:Y:S01]  /*2c90*/  FMUL R20, R33, R33 ;  /* 0x0000002121147220 */ /* 0x000fe20000400000 */
[C---:B------:R-:W-:Y:S01]  /*2ca0*/  LOP3.LUT R21, R32.reuse, 0x1, RZ, 0xc0, !PT ;  /* 0x0000000120157812 */ /* 0x040fe200078ec0ff */
[----:B------:R-:W-:Y:S02]  /*2cb0*/  VIADD R32, R32, 0x1 ;  /* 0x0000000120207836 */ /* 0x000fe40000000000 */
[----:B------:R-:W-:Y:S01]  /*2cc0*/  FFMA R17, R20, R28, -0.0013887860113754868507 ;  /* 0xbab607ed14117423 */ /* 0x000fe2000000001c */
[----:B------:R-:W-:Y:S02]  /*2cd0*/  ISETP.NE.U32.AND P0, PT, R21, 0x1, PT ;  /* 0x000000011500780c */ /* 0x000fe40003f05070 */
[----:B------:R-:W-:Y:S02]  /*2ce0*/  LOP3.LUT P1, RZ, R32, 0x2, RZ, 0xc0, !PT ;  /* 0x0000000220ff7812 */ /* 0x000fe4000782c0ff */
[----:B------:R-:W-:Y:S02]  /*2cf0*/  FSEL R21, R17, -0.00019574658654164522886, P0 ;  /* 0xb94d415311157808 */ /* 0x000fe40000000000 */
[----:B------:R-:W-:-:S02]  /*2d00*/  FSEL R23, R29, 0.041666727513074874878, !P0 ;  /* 0x3d2aaabb1d177808 */ /* 0x000fc40004000000 */
[----:B------:R-:W-:Y:S01]  /*2d10*/  FSEL R17, R33, 1, !P0 ;  /* 0x3f80000021117808 */ /* 0x000fe20004000000 */
[----:B------:R-:W-:Y:S01]  /*2d20*/  IMAD.MOV.U32 R33, RZ, RZ, R6 ;  /* 0x000000ffff217224 */ /* 0x000fe200078e0006 */
[----:B------:R-:W-:Y:S01]  /*2d30*/  FSEL R32, -R30, -0.4999999701976776123, !P0 ;  /* 0xbeffffff1e207808 */ /* 0x000fe20004000100 */
[C---:B------:R-:W-:Y:S02]  /*2d40*/  FFMA R21, R20.reuse, R21, R23 ;  /* 0x0000001514157223 */ /* 0x040fe40000000017 */
[C---:B------:R-:W-:Y:S02]  /*2d50*/  FFMA R22, R20.reuse, R17, RZ ;  /* 0x0000001114167223 */ /* 0x040fe400000000ff */
[----:B------:R-:W-:Y:S01]  /*2d60*/  FFMA R21, R20, R21, R32 ;  /* 0x0000001514157223 */ /* 0x000fe20000000020 */
[----:B------:R-:W-:-:S03]  /*2d70*/  IMAD.U32 R32, RZ, RZ, UR13 ;  /* 0x0000000dff207e24 */ /* 0x000fc6000f8e00ff */
[----:B------:R-:W-:-:S04]  /*2d80*/  FFMA R17, R22, R21, R17 ;  /* 0x0000001516117223 */ /* 0x000fc80000000011 */
[----:B------:R-:W-:Y:S01]  /*2d90*/  @P1 FADD R17, RZ, -R17 ;  /* 0x80000011ff111221 */ /* 0x000fe20000000000 */
[----:B------:R-:W-:Y:S06]  /*2da0*/  BRA.U UP2, `(.L_x_14) ;  /* 0x0000000102a87547 */ /* 0x000fec000b800000 */
[----:B------:R-:W-:Y:S01]  /*2db0*/  CS2R R34, SRZ ;  /* 0x0000000000227805 */ /* 0x000fe2000001ff00 */
[----:B------:R-:W-:-:S07]  /*2dc0*/  IMAD.MOV.U32 R33, RZ, RZ, RZ ;  /* 0x000000ffff217224 */ /* 0x000fce00078e00ff */
.L_x_15:
        /* <DEDUP_REMOVED lines=35> */
[C---:B0-----:R-:W-:Y:S02]  /*3000*/  LOP3.LUT R34, R32.reuse, R35, RZ, 0x3c, !PT ;  /* 0x0000002320227212 */ /* 0x041fe400078e3cff */
[----:B------:R-:W-:Y:S02]  /*3010*/  LEA.HI R32, R32, R33, RZ, 0x1 ;  /* 0x0000002120207211 */ /* 0x000fe400078f08ff */
[----:B------:R-:W-:-:S03]  /*3020*/  ISETP.GE.AND P0, PT, R34, RZ, PT ;  /* 0x000000ff2200720c */ /* 0x000fc60003f06270 */
[----:B------:R-:W-:Y:S01]  /*3030*/  @!P1 IMAD.MOV R32, RZ, RZ, -R32 ;  /* 0x000000ffff209224 */ /* 0x000fe200078e0a20 */
[----:B-1----:R-:W-:-:S09]  /*3040*/  FSEL R33, -R22, R22, !P0 ;  /* 0x0000001616217208 */ /* 0x002fd20004000100 */
.L_x_14:
        /* <DEDUP_REMOVED lines=9> */
[----:B------:R-:W-:Y:S01]  /*30e0*/  FFMA R22, R21, R20, R22 ;  /* 0x0000001415167223 */ /* 0x000fe20000000016 */
[----:B------:R-:W-:Y:S01]  /*30f0*/  FSEL R20, R33, 1, P0 ;  /* 0x3f80000021147808 */ /* 0x000fe20000000000 */
[----:B------:R-:W-:Y:S02]  /*3100*/  IMAD.U32 R33, RZ, RZ, UR13 ;  /* 0x0000000dff217e24 */ /* 0x000fe4000f8e00ff */
[C---:B------:R-:W-:Y:S02]  /*3110*/  FFMA R22, R21.reuse, R22, R23 ;  /* 0x0000001615167223 */ /* 0x040fe40000000017 */
[----:B------:R-:W-:-:S04]  /*3120*/  FFMA R21, R21, R20, RZ ;  /* 0x0000001415157223 */ /* 0x000fc800000000ff */
[----:B------:R-:W-:-:S04]  /*3130*/  FFMA R20, R21, R22, R20 ;  /* 0x0000001615147223 */ /* 0x000fc80000000014 */
[----:B------:R-:W-:-:S04]  /*3140*/  @P1 FADD R20, RZ, -R20 ;  /* 0x80000014ff141221 */ /* 0x000fc80000000000 */
[----:B------:R-:W-:-:S04]  /*3150*/  FMUL R21, R31, R20 ;  /* 0x000000141f157220 */ /* 0x000fc80000400000 */
[----:B------:R-:W-:Y:S01]  /*3160*/  FFMA R17, R24, R17, -R21 ;  /* 0x0000001118117223 */ /* 0x000fe20000000815 */
[----:B------:R-:W-:Y:S06]  /*3170*/  BRA.U UP2, `(.L_x_16) ;  /* 0x0000000102a87547 */ /* 0x000fec000b800000 */
[----:B------:R-:W-:Y:S01]  /*3180*/  CS2R R34, SRZ ;  /* 0x0000000000227805 */ /* 0x000fe2000001ff00 */
[----:B------:R-:W-:-:S07]  /*3190*/  IMAD.MOV.U32 R33, RZ, RZ, RZ ;  /* 0x000000ffff217224 */ /* 0x000fce00078e00ff */
.L_x_17:
        /* <DEDUP_REMOVED lines=40> */
.L_x_16:
[----:B------:R-:W-:Y:S01]  /*3420*/  FMUL R21, R32, R32 ;  /* 0x0000002020157220 */ /* 0x000fe20000400000 */
[C---:B------:R-:W-:Y:S02]  /*3430*/  LOP3.LUT R22, R33.reuse, 0x1, RZ, 0xc0, !PT ;  /* 0x0000000121167812 */ /* 0x040fe400078ec0ff */
[----:B------:R-:W-:Y:S01]  /*3440*/  LOP3.LUT P1, RZ, R33, 0x2, RZ, 0xc0, !PT ;  /* 0x0000000221ff7812 */ /* 0x000fe2000782c0ff */
[----:B------:R-:W-:Y:S01]  /*3450*/  FFMA R20, R21, R28, -0.0013887860113754868507 ;  /* 0xbab607ed15147423 */ /* 0x000fe2000000001c */
[----:B------:R-:W-:Y:S01]  /*3460*/  ISETP.NE.U32.AND P0, PT, R22, 0x1, PT ;  /* 0x000000011600780c */ /* 0x000fe20003f05070 */
[----:B------:R-:W-:-:S03]  /*3470*/  IMAD.U32 R33, RZ, RZ, UR13 ;  /* 0x0000000dff217e24 */ /* 0x000fc6000f8e00ff */
[----:B------:R-:W-:Y:S02]  /*3480*/  FSEL R20, R20, -0.00019574658654164522886, !P0 ;  /* 0xb94d415314147808 */ /* 0x000fe40004000000 */
[----:B------:R-:W-:Y:S02]  /*3490*/  FSEL R22, R29, 0.041666727513074874878, P0 ;  /* 0x3d2aaabb1d167808 */ /* 0x000fe40000000000 */
[----:B------:R-:W-:-:S03]  /*34a0*/  FSEL R23, -R30, -0.4999999701976776123, P0 ;  /* 0xbeffffff1e177808 */ /* 0x000fc60000000100 */
[C---:B------:R-:W-:Y:S01]  /*34b0*/  FFMA R22, R21.reuse, R20, R22 ;  /* 0x0000001415167223 */ /* 0x040fe20000000016 */
[----:B------:R-:W-:Y:S01]  /*34c0*/  FSEL R20, R32, 1, P0 ;  /* 0x3f80000020147808 */ /* 0x000fe20000000000 */
[----:B------:R-:W-:Y:S02]  /*34d0*/  IMAD.MOV.U32 R32, RZ, RZ, R6 ;  /* 0x000000ffff207224 */ /* 0x000fe400078e0006 */
        /* <DEDUP_REMOVED lines=8> */
.L_x_19:
        /* <DEDUP_REMOVED lines=40> */
.L_x_18:
[----:B------:R-:W-:Y:S01]  /*37e0*/  FMUL R21, R32, R32 ;  /* 0x0000002020157220 */ /* 0x000fe20000400000 */
[C---:B------:R-:W-:Y:S01]  /*37f0*/  LOP3.LUT R22, R33.reuse, 0x1, RZ, 0xc0, !PT ;  /* 0x0000000121167812 */ /* 0x040fe200078ec0ff */
[----:B------:R-:W-:Y:S02]  /*3800*/  VIADD R33, R33, 0x1 ;  /* 0x0000000121217836 */ /* 0x000fe40000000000 */
[----:B------:R-:W-:Y:S01]  /*3810*/  FFMA R20, R21, R28, -0.0013887860113754868507 ;  /* 0xbab607ed15147423 */ /* 0x000fe2000000001c */
[----:B------:R-:W-:Y:S02]  /*3820*/  ISETP.NE.U32.AND P0, PT, R22, 0x1, PT ;  /* 0x000000011600780c */ /* 0x000fe40003f05070 */
[----:B------:R-:W-:Y:S01]  /*3830*/  LOP3.LUT P1, RZ, R33, 0x2, RZ, 0xc0, !PT ;  /* 0x0000000221ff7812 */ /* 0x000fe2000782c0ff */
[----:B------:R-:W-:Y:S01]  /*3840*/  IMAD.MOV.U32 R33, RZ, RZ, R2 ;  /* 0x000000ffff217224 */ /* 0x000fe200078e0002 */
[----:B------:R-:W-:Y:S02]  /*3850*/  FSEL R20, R20, -0.00019574658654164522886, P0 ;  /* 0xb94d415314147808 */ /* 0x000fe40000000000 */
[----:B------:R-:W-:-:S02]  /*3860*/  FSEL R22, R29, 0.041666727513074874878, !P0 ;  /* 0x3d2aaabb1d167808 */ /* 0x000fc40004000000 */
[----:B------:R-:W-:-:S03]  /*3870*/  FSEL R23, -R30, -0.4999999701976776123, !P0 ;  /* 0xbeffffff1e177808 */ /* 0x000fc60004000100 */
[C---:B------:R-:W-:Y:S01]  /*3880*/  FFMA R22, R21.reuse, R20, R22 ;  /* 0x0000001415167223 */ /* 0x040fe20000000016 */
[----:B------:R-:W-:Y:S01]  /*3890*/  FSEL R20, R32, 1, !P0 ;  /* 0x3f80000020147808 */ /* 0x000fe20004000000 */
[----:B------:R-:W-:Y:S02]  /*38a0*/  IMAD.U32 R32, RZ, RZ, UR12 ;  /* 0x0000000cff207e24 */ /* 0x000fe4000f8e00ff */
[C---:B------:R-:W-:Y:S02]  /*38b0*/  FFMA R22, R21.reuse, R22, R23 ;  /* 0x0000001615167223 */ /* 0x040fe40000000017 */
[----:B------:R-:W-:-:S04]  /*38c0*/  FFMA R21, R21, R20, RZ ;  /* 0x0000001415157223 */ /* 0x000fc800000000ff */
[----:B------:R-:W-:-:S04]  /*38d0*/  FFMA R20, R21, R22, R20 ;  /* 0x0000001615147223 */ /* 0x000fc80000000014 */
[----:B------:R-:W-:-:S04]  /*38e0*/  @P1 FADD R20, RZ, -R20 ;  /* 0x80000014ff141221 */ /* 0x000fc80000000000 */
[----:B------:R-:W-:Y:S01]  /*38f0*/  FFMA R31, R31, R20, R24 ;  /* 0x000000141f1f7223 */ /* 0x000fe20000000018 */
[----:B------:R-:W-:Y:S06]  /*3900*/  BRA.U UP1, `(.L_x_20) ;  /* 0x0000000101a87547 */ /* 0x000fec000b800000 */
[----:B------:R-:W-:Y:S01]  /*3910*/  CS2R R32, SRZ ;  /* 0x0000000000207805 */ /* 0x000fe2000001ff00 */
[----:B------:R-:W-:-:S07]  /*3920*/  IMAD.MOV.U32 R35, RZ, RZ, RZ ;  /* 0x000000ffff237224 */ /* 0x000fce00078e00ff */
.L_x_21:
[----:B------:R-:W0:Y:S02]  /*3930*/  LDC.64 R20, c[0x4][RZ] ;  /* 0x01000000ff147b82 */ /* 0x000e240000000a00 */
[----:B0-----:R-:W-:-:S05]  /*3940*/  IMAD.WIDE.U32 R22, R35, 0x4, R20 ;  /* 0x0000000423167825 */ /* 0x001fca00078e0014 */
[----:B------:R-:W2:Y:S02]  /*3950*/  LDG.E.CONSTANT R20, desc[UR18][R22.64] ;  /* 0x0000001216147981 */ /* 0x000ea4000c1e9900 */
[----:B--2---:R-:W-:-:S03]  /*3960*/  IMAD.WIDE.U32 R20, R20, UR9, RZ ;  /* 0x0000000914147c25 */ /* 0x004fc6000f8e00ff */
[----:B------:R-:W-:Y:S02]  /*3970*/  IADD3 R37, P1, PT, R20, R32, RZ ;  /* 0x0000002014257210 */ /* 0x000fe40007f3e0ff */
[C---:B------:R-:W-:Y:S01]  /*3980*/  LEA R20, R35.reuse, UR17, 0x2 ;  /* 0x0000001123147c11 */ /* 0x040fe2000f8e10ff */
[----:B------:R-:W-:Y:S01]  /*3990*/  VIADD R35, R35, 0x1 ;  /* 0x0000000123237836 */ /* 0x000fe20000000000 */
[----:B------:R-:W-:-:S03]  /*39a0*/  IADD3.X R32, PT, PT, R21, R33, RZ, P1, !PT ;  /* 0x0000002115207210 */ /* 0x000fc60000ffe4ff */
        /* <DEDUP_REMOVED lines=12> */
[-C--:B--2---:R-:W-:Y:S02]  /*3a70*/  @P0 SHF.L.U32 R21, R33, R10.reuse, RZ ;  /* 0x0000000a21150219 */ /* 0x084fe400000006ff */
[-C--:B---3--:R-:W-:Y:S02]  /*3a80*/  @P0 SHF.R.U32.HI R22, RZ, R13.reuse, R20 ;  /* 0x0000000dff160219 */ /* 0x088fe40000011614 */
[----:B------:R-:W-:Y:S02]  /*3a90*/  @P0 SHF.L.U32 R23, R20, R10, RZ ;  /* 0x0000000a14170219 */ /* 0x000fe400000006ff */
[----:B----4-:R-:W-:Y:S01]  /*3aa0*/  @P0 SHF.R.U32.HI R24, RZ, R13, R24 ;  /* 0x0000000dff180219 */ /* 0x010fe20000011618 */
[----:B------:R-:W-:-:S04]  /*3ab0*/  @P0 IMAD.IADD R33, R21, 0x1, R22 ;  /* 0x0000000115210824 */ /* 0x000fc800078e0216 */
[----:B------:R-:W-:-:S05]  /*3ac0*/  @P0 IMAD.IADD R20, R23, 0x1, R24 ;  /* 0x0000000117140824 */ /* 0x000fca00078e0218 */
        /* <DEDUP_REMOVED lines=14> */
.L_x_20:
        /* <DEDUP_REMOVED lines=9> */
[----:B------:R-:W-:Y:S02]  /*3c40*/  FSEL R33, R33, 1, !P0 ;  /* 0x3f80000021217808 */ /* 0x000fe40004000000 */
        /* <DEDUP_REMOVED lines=8> */
[----:B------:R-:W-:Y:S02]  /*3cd0*/  IMAD.MOV.U32 R32, RZ, RZ, RZ ;  /* 0x000000ffff207224 */ /* 0x000fe400078e00ff */
[----:B------:R-:W-:Y:S02]  /*3ce0*/  IMAD.MOV.U32 R35, RZ, RZ, RZ ;  /* 0x000000ffff237224 */ /* 0x000fe400078e00ff */
[----:B------:R-:W-:-:S07]  /*3cf0*/  IMAD.MOV.U32 R37, RZ, RZ, RZ ;  /* 0x000000ffff257224 */ /* 0x000fce00078e00ff */
.L_x_23:
        /* <DEDUP_REMOVED lines=21> */
[----:B---3--:R-:W-:Y:S02]  /*3e50*/  @P0 SHF.L.U32 R23, R20, R10, RZ ;  /* 0x0000000a14170219 */ /* 0x008fe400000006ff */
[-C--:B----4-:R-:W-:Y:S02]  /*3e60*/  @P0 SHF.R.U32.HI R24, RZ, R13.reuse, R22 ;  /* 0x0000000dff180219 */ /* 0x090fe40000011616 */
[----:B------:R-:W-:-:S03]  /*3e70*/  @P0 SHF.R.U32.HI R22, RZ, R13, R20 ;  /* 0x0000000dff160219 */ /* 0x000fc60000011614 */
[----:B------:R-:W-:Y:S02]  /*3e80*/  @P0 IMAD.IADD R20, R23, 0x1, R24 ;  /* 0x0000000117140824 */ /* 0x000fe400078e0218 */
[----:B------:R-:W-:-:S05]  /*3e90*/  @P0 IMAD.IADD R35, R21, 0x1, R22 ;  /* 0x0000000115230824 */ /* 0x000fca00078e0216 */
[C---:B------:R-:W-:Y:S01]  /*3ea0*/  SHF.L.W.U32.HI R24, R20.reuse, 0x2, R35 ;  /* 0x0000000214187819 */ /* 0x040fe20000010e23 */
[----:B------:R-:W-:-:S03]  /*3eb0*/  IMAD.SHL.U32 R20, R20, 0x4, RZ ;  /* 0x0000000414147824 */ /* 0x000fc600078e00ff */
[----:B------:R-:W-:-:S04]  /*3ec0*/  SHF.R.S32.HI R21, RZ, 0x1f, R24 ;  /* 0x0000001fff157819 */ /* 0x000fc80000011418 */
[C---:B------:R-:W-:Y:S02]  /*3ed0*/  LOP3.LUT R20, R21.reuse, R20, RZ, 0x3c, !PT ;  /* 0x0000001415147212 */ /* 0x040fe400078e3cff */
[----:B------:R-:W-:-:S06]  /*3ee0*/  LOP3.LUT R21, R21, R24, RZ, 0x3c, !PT ;  /* 0x0000001815157212 */ /* 0x000fcc00078e3cff */
[----:B------:R-:W1:Y:S02]  /*3ef0*/  I2F.F64.S64 R20, R20 ;  /* 0x0000001400147312 */ /* 0x000e640000301c00 */
[----:B-1----:R-:W-:Y:S01]  /*3f00*/  DMUL R22, R20, UR6 ;  /* 0x0000000614167c28 */ /* 0x002fe20008000000 */
[----:B------:R-:W-:Y:S02]  /*3f10*/  SHF.R.U32.HI R35, RZ, 0x1e, R35 ;  /* 0x0000001eff237819 */ /* 0x000fe40000011623 */
[----:B0-----:R-:W-:-:S07]  /*3f20*/  LOP3.LUT R32, R24, R37, RZ, 0x3c, !PT ;  /* 0x0000002518207212 */ /* 0x001fce00078e3cff */
[----:B------:R-:W0:Y:S01]  /*3f30*/  F2F.F32.F64 R22, R22 ;  /* 0x0000001600167310 */ /* 0x000e220000301000 */
[----:B------:R-:W-:Y:S02]  /*3f40*/  LEA.HI R24, R24, R35, RZ, 0x1 ;  /* 0x0000002318187211 */ /* 0x000fe400078f08ff */
[----:B------:R-:W-:-:S03]  /*3f50*/  ISETP.GE.AND P0, PT, R32, RZ, PT ;  /* 0x000000ff2000720c */ /* 0x000fc60003f06270 */
[----:B------:R-:W-:Y:S01]  /*3f60*/  @!P1 IMAD.MOV R24, RZ, RZ, -R24 ;  /* 0x000000ffff189224 */ /* 0x000fe200078e0a18 */
[----:B0-----:R-:W-:-:S09]  /*3f70*/  FSEL R32, -R22, R22, !P0 ;  /* 0x0000001616207208 */ /* 0x001fd20004000100 */
.L_x_22:
[----:B------:R-:W-:Y:S01]  /*3f80*/  FMUL R21, R32, R32 ;  /* 0x0000002020157220 */ /* 0x000fe20000400000 */
[C---:B------:R-:W-:Y:S01]  /*3f90*/  LOP3.LUT R22, R24.reuse, 0x1, RZ, 0xc0, !PT ;  /* 0x0000000118167812 */ /* 0x040fe200078ec0ff */
[----:B------:R-:W-:Y:S01]  /*3fa0*/  IMAD.U32 R34, RZ, RZ, UR12 ;  /* 0x0000000cff227e24 */ /* 0x000fe2000f8e00ff */
[----:B------:R-:W-:Y:S01]  /*3fb0*/  LOP3.LUT P1, RZ, R24, 0x2, RZ, 0xc0, !PT ;  /* 0x0000000218ff7812 */ /* 0x000fe2000782c0ff */
[----:B------:R-:W-:Y:S01]  /*3fc0*/  FFMA R20, R21, R28, -0.0013887860113754868507 ;  /* 0xbab607ed15147423 */ /* 0x000fe2000000001c */
[----:B------:R-:W-:-:S04]  /*3fd0*/  ISETP.NE.U32.AND P0, PT, R22, 0x1, PT ;  /* 0x000000011600780c */ /* 0x000fc80003f05070 */
        /* <DEDUP_REMOVED lines=15> */
.L_x_25:
        /* <DEDUP_REMOVED lines=33> */
[----:B0-----:R-:W-:Y:S02]  /*42e0*/  LOP3.LUT R34, R32, R35, RZ, 0x3c, !PT ;  /* 0x0000002320227212 */ /* 0x001fe400078e3cff */
[----:B------:R-:W-:-:S07]  /*42f0*/  SHF.R.U32.HI R33, RZ, 0x1e, R33 ;  /* 0x0000001eff217819 */ /* 0x000fce0000011621 */
[----:B------:R-:W0:Y:S01]  /*4300*/  F2F.F32.F64 R22, R22 ;  /* 0x0000001600167310 */ /* 0x000e220000301000 */
[----:B------:R-:W-:Y:S02]  /*4310*/  ISETP.GE.AND P0, PT, R34, RZ, PT ;  /* 0x000000ff2200720c */ /* 0x000fe40003f06270 */
[----:B------:R-:W-:-:S05]  /*4320*/  LEA.HI R34, R32, R33, RZ, 0x1 ;  /* 0x0000002120227211 */ /* 0x000fca00078f08ff */
[----:B------:R-:W-:Y:S01]  /*4330*/  @!P1 IMAD.MOV R34, RZ, RZ, -R34 ;  /* 0x000000ffff229224 */ /* 0x000fe200078e0a22 */
[----:B0-----:R-:W-:-:S07]  /*4340*/  FSEL R32, -R22, R22, !P0 ;  /* 0x0000001616207208 */ /* 0x001fce0004000100 */
.L_x_24:
[----:B------:R-:W-:Y:S01]  /*4350*/  FMUL R21, R32, R32 ;  /* 0x0000002020157220 */ /* 0x000fe20000400000 */
[C---:B------:R-:W-:Y:S01]  /*4360*/  LOP3.LUT R22, R34.reuse, 0x1, RZ, 0xc0, !PT ;  /* 0x0000000122167812 */ /* 0x040fe200078ec0ff */
[----:B------:R-:W-:Y:S01]  /*4370*/  UMOV UR5, UR12 ;  /* 0x0000000c00057c82 */ /* 0x000fe20008000000 */
[----:B------:R-:W-:Y:S01]  /*4380*/  LOP3.LUT P1, RZ, R34, 0x2, RZ, 0xc0, !PT ;  /* 0x0000000222ff7812 */ /* 0x000fe2000782c0ff */
[----:B------:R-:W-:Y:S01]  /*4390*/  FFMA R20, R21, R28, -0.0013887860113754868507 ;  /* 0xbab607ed15147423 */ /* 0x000fe2000000001c */
[----:B------:R-:W-:-:S04]  /*43a0*/  ISETP.NE.U32.AND P0, PT, R22, 0x1, PT ;  /* 0x000000011600780c */ /* 0x000fc80003f05070 */
[----:B------:R-:W-:Y:S02]  /*43b0*/  FSEL R20, R20, -0.00019574658654164522886, !P0 ;  /* 0xb94d415314147808 */ /* 0x000fe40004000000 */
[----:B------:R-:W-:Y:S02]  /*43c0*/  FSEL R22, R29, 0.041666727513074874878, P0 ;  /* 0x3d2aaabb1d167808 */ /* 0x000fe40000000000 */
[----:B------:R-:W-:-:S03]  /*43d0*/  FSEL R23, -R30, -0.4999999701976776123, P0 ;  /* 0xbeffffff1e177808 */ /* 0x000fc60000000100 */
[----:B------:R-:W-:Y:S01]  /*43e0*/  FFMA R22, R21, R20, R22 ;  /* 0x0000001415167223 */ /* 0x000fe20000000016 */
[----:B------:R-:W-:-:S03]  /*43f0*/  FSEL R20, R32, 1, P0 ;  /* 0x3f80000020147808 */ /* 0x000fc60000000000 */
[C---:B------:R-:W-:Y:S02]  /*4400*/  FFMA R22, R21.reuse, R22, R23 ;  /* 0x0000001615167223 */ /* 0x040fe40000000017 */
[----:B------:R-:W-:-:S04]  /*4410*/  FFMA R21, R21, R20, RZ ;  /* 0x0000001415157223 */ /* 0x000fc800000000ff */
[----:B------:R-:W-:Y:S01]  /*4420*/  FFMA R21, R21, R22, R20 ;  /* 0x0000001615157223 */ /* 0x000fe20000000014 */
[----:B------:R-:W-:-:S03]  /*4430*/  IMAD.MOV.U32 R20, RZ, RZ, R2 ;  /* 0x000000ffff147224 */ /* 0x000fc600078e0002 */
[----:B------:R-:W-:-:S04]  /*4440*/  @P1 FADD R21, RZ, -R21 ;  /* 0x80000015ff151221 */ /* 0x000fc80000000000 */
[----:B------:R-:W-:Y:S01]  /*4450*/  FMUL R26, R26, R21 ;  /* 0x000000151a1a7220 */ /* 0x000fe20000400000 */
[----:B------:R-:W-:Y:S06]  /*4460*/  BRA.U UP1, `(.L_x_26) ;  /* 0x0000000101c87547 */ /* 0x000fec000b800000 */
[----:B------:R-:W-:Y:S01]  /*4470*/  IMAD.MOV.U32 R23, RZ, RZ, RZ ;  /* 0x000000ffff177224 */ /* 0x000fe200078e00ff */
[----:B------:R-:W-:Y:S01]  /*4480*/  UMOV UR5, URZ ;  /* 0x000000ff00057c82 */ /* 0x000fe20008000000 */
[----:B------:R-:W-:-:S05]  /*4490*/  UMOV UR6, URZ ;  /* 0x000000ff00067c82 */ /* 0x000fca0008000000 */
.L_x_27:
[----:B0-----:R-:W0:Y:S02]  /*44a0*/  LDC.64 R20, c[0x4][RZ] ;  /* 0x01000000ff147b82 */ /* 0x001e240000000a00 */
[----:B0-----:R-:W-:-:S06]  /*44b0*/  IMAD.WIDE.U32 R20, R23, 0x4, R20 ;  /* 0x0000000417147825 */ /* 0x001fcc00078e0014 */
[----:B------:R-:W2:Y:S01]  /*44c0*/  LDG.E.CONSTANT R20, desc[UR18][R20.64] ;  /* 0x0000001214147981 */ /* 0x000ea2000c1e9900 */
[C---:B------:R-:W-:Y:S01]  /*44d0*/  LEA R22, R23.reuse, UR17, 0x2 ;  /* 0x0000001117167c11 */ /* 0x040fe2000f8e10ff */
[----:B------:R-:W-:-:S05]  /*44e0*/  VIADD R23, R23, 0x1 ;  /* 0x0000000117177836 */ /* 0x000fca0000000000 */
[----:B------:R-:W-:Y:S02]  /*44f0*/  ISETP.NE.AND P0, PT, R23, 0x6, PT ;  /* 0x000000061700780c */ /* 0x000fe40003f05270 */
[----:B--2---:R-:W-:-:S13]  /*4500*/  R2UR UR14, R20 ;  /* 0x00000000140e72ca */ /* 0x004fda00000e0000 */
[----:B------:R-:W-:-:S04]  /*4510*/  UIMAD.WIDE.U32 UR14, UR14, UR9, URZ ;  /* 0x000000090e0e72a5 */ /* 0x000fc8000f8e00ff */
[----:B------:R-:W-:-:S06]  /*4520*/  UIADD3 UR5, UP4, UPT, UR14, UR5, URZ ;  /* 0x000000050e057290 */ /* 0x000fcc000ff9e0ff */
[----:B------:R-:W-:Y:S01]  /*4530*/  IMAD.U32 R33, RZ, RZ, UR5 ;  /* 0x00000005ff217e24 */ /* 0x000fe2000f8e00ff */
[----:B------:R-:W-:-:S04]  /*4540*/  UIADD3.X UR5, UPT, UPT, UR15, UR6, URZ, UP4, !UPT ;  /* 0x000000060f057290 */ /* 0x000fc8000a7fe4ff */
[----:B------:R0:W-:Y:S01]  /*4550*/  STL [R22], R33 ;  /* 0x0000002116007387 */ /* 0x0001e20000100800 */
[----:B------:R-:W-:Y:S07]  /*4560*/  @P0 BRA `(.L_x_27) ;  /* 0xfffffffc00cc0947 */ /* 0x000fee000383ffff */
[----:B------:R-:W-:Y:S01]  /*4570*/  ISETP.NE.AND P0, PT, R10, RZ, PT ;  /* 0x000000ff0a00720c */ /* 0x000fe20003f05270 */
[----:B------:R-:W-:-:S05]  /*4580*/  IMAD.U32 R34, RZ, RZ, UR5 ;  /* 0x00000005ff227e24 */ /* 0x000fca000f8e00ff */
[----:B------:R1:W-:Y:S04]  /*4590*/  STL [R1+0x18], R34 ;  /* 0x0000182201007387 */ /* 0x0003e80000100800 */
[----:B------:R-:W0:Y:S04]  /*45a0*/  LDL R21, [UR22+0x18] ;  /* 0x00001816ff157983 */ /* 0x000e280008100800 */
[----:B------:R-:W2:Y:S04]  /*45b0*/  @P0 LDL R32, [UR22+0x10] ;  /* 0x00001016ff200983 */ /* 0x000ea80008100800 */
[----:B------:R-:W3:Y:S01]  /*45c0*/  LDL R20, [UR22+0x14] ;  /* 0x00001416ff147983 */ /* 0x000ee20008100800 */
[----:B------:R-:W-:Y:S01]  /*45d0*/  UMOV UR6, 0x54442d19 ;  /* 0x54442d1900067882 */ /* 0x000fe20000000000 */
[----:B------:R-:W-:Y:S01]  /*45e0*/  UMOV UR7, 0x3bf921fb ;  /* 0x3bf921fb00077882 */ /* 0x000fe20000000000 */
[----:B0-----:R-:W-:-:S02]  /*45f0*/  @P0 SHF.L.U32 R22, R21, R10, RZ ;  /* 0x0000000a15160219 */ /* 0x001fc400000006ff */
[-C--:B--2---:R-:W-:Y:S02]  /*4600*/  @P0 SHF.R.U32.HI R33, RZ, R13.reuse, R32 ;  /* 0x0000000dff210219 */ /* 0x084fe40000011620 */
[----:B---3--:R-:W-:Y:S02]  /*4610*/  @P0 SHF.R.U32.HI R23, RZ, R13, R20 ;  /* 0x0000000dff170219 */ /* 0x008fe40000011614 */
[----:B------:R-:W-:-:S03]  /*4620*/  @P0 SHF.L.U32 R32, R20, R10, RZ ;  /* 0x0000000a14200219 */ /* 0x000fc600000006ff */
[----:B------:R-:W-:Y:S02]  /*4630*/  @P0 IMAD.IADD R21, R22, 0x1, R23 ;  /* 0x0000000116150824 */ /* 0x000fe400078e0217 */
[----:B------:R-:W-:Y:S02]  /*4640*/  @P0 IMAD.IADD R20, R32, 0x1, R33 ;  /* 0x0000000120140824 */ /* 0x000fe400078e0221 */
[----:B------:R-:W0:Y:S01]  /*4650*/  LDC R32, c[0x0][0x394] ;  /* 0x0000e500ff207b82 */ /* 0x000e220000000800 */
[--C-:B------:R-:W-:Y:S02]  /*4660*/  SHF.R.U32.HI R22, RZ, 0x1e, R21.reuse ;  /* 0x0000001eff167819 */ /* 0x100fe40000011615 */
[C---:B------:R-:W-:Y:S01]  /*4670*/  SHF.L.W.U32.HI R33, R20.reuse, 0x2, R21 ;  /* 0x0000000214217819 */ /* 0x040fe20000010e15 */
[----:B------:R-:W-:-:S03]  /*4680*/  IMAD.SHL.U32 R20, R20, 0x4, RZ ;  /* 0x0000000414147824 */ /* 0x000fc600078e00ff */
[----:B------:R-:W-:Y:S02]  /*4690*/  SHF.R.S32.HI R21, RZ, 0x1f, R33 ;  /* 0x0000001fff157819 */ /* 0x000fe40000011421 */
[----:B------:R-:W-:Y:S02]  /*46a0*/  LEA.HI R22, R33, R22, RZ, 0x1 ;  /* 0x0000001621167211 */ /* 0x000fe400078f08ff */
[C---:B------:R-:W-:Y:S02]  /*46b0*/  LOP3.LUT R20, R21.reuse, R20, RZ, 0x3c, !PT ;  /* 0x0000001415147212 */ /* 0x040fe400078e3cff */
[----:B------:R-:W-:Y:S02]  /*46c0*/  LOP3.LUT R21, R21, R33, RZ, 0x3c, !PT ;  /* 0x0000002115157212 */ /* 0x000fe400078e3cff */
[----:B------:R-:W-:-:S04]  /*46d0*/  R2UR UR5, R22 ;  /* 0x00000000160572ca */ /* 0x000fc800000e0000 */
[----:B------:R-:W2:Y:S01]  /*46e0*/  I2F.F64.S64 R20, R20 ;  /* 0x0000001400147312 */ /* 0x000ea20000301c00 */
[----:B0-----:R-:W-:Y:S02]  /*46f0*/  ISETP.GE.AND P0, PT, R32, RZ, PT ;  /* 0x000000ff2000720c */ /* 0x001fe40003f06270 */
[----:B------:R-:W-:-:S06]  /*4700*/  LOP3.LUT R32, R33, R32, RZ, 0x3c, !PT ;  /* 0x0000002021207212 */ /* 0x000fcc00078e3cff */
[----:B------:R-:W-:-:S05]  /*4710*/  IMAD R22, RZ, RZ, -UR5 ;  /* 0x80000005ff167e24 */ /* 0x000fca000f8e02ff */
[----:B------:R-:W-:Y:S01]  /*4720*/  R2UR UR14, R22 ;  /* 0x00000000160e72ca */ /* 0x000fe200000e0000 */
[----:B--2---:R-:W-:-:S10]  /*4730*/  DMUL R22, R20, UR6 ;  /* 0x0000000614167c28 */ /* 0x004fd40008000000 */
[----:B------:R-:W0:Y:S02]  /*4740*/  F2F.F32.F64 R22, R22 ;  /* 0x0000001600167310 */ /* 0x000e240000301000 */
[----:B-1----:R-:W-:-:S05]  /*4750*/  @!P0 IMAD.U32 R34, RZ, RZ, UR14 ;  /* 0x0000000eff228e24 */ /* 0x002fca000f8e00ff */
[----:B------:R-:W-:Y:S02]  /*4760*/  @!P0 R2UR UR5, R34 ;  /* 0x00000000220582ca */ /* 0x000fe400000e0000 */
[----:B------:R-:W-:-:S04]  /*4770*/  ISETP.GE.AND P0, PT, R32, RZ, PT ;  /* 0x000000ff2000720c */ /* 0x000fc80003f06270 */
[----:B0-----:R-:W-:-:S09]  /*4780*/  FSEL R20, -R22, R22, !P0 ;  /* 0x0000001616147208 */ /* 0x001fd20004000100 */
.L_x_26:
[----:B------:R-:W-:Y:S01]  /*4790*/  ULOP3.LUT UR6, UR5, 0x1, URZ, 0xc0, !UPT ;  /* 0x0000000105067892 */ /* 0x000fe2000f8ec0ff */
[----:B------:R-:W-:Y:S01]  /*47a0*/  FMUL R21, R20, R20 ;  /* 0x0000001414157220 */ /* 0x000fe20000400000 */
[----:B------:R-:W-:Y:S01]  /*47b0*/  UIADD3 UR5, UPT, UPT, UR5, 0x1, URZ ;  /* 0x0000000105057890 */ /* 0x000fe2000fffe0ff */
[----:B------:R-:W-:Y:S02]  /*47c0*/  IMAD.MOV.U32 R33, RZ, RZ, R5 ;  /* 0x000000ffff217224 */ /* 0x000fe400078e0005 */
[----:B------:R-:W-:Y:S01]  /*47d0*/  FFMA R22, R21, R28, -0.0013887860113754868507 ;  /* 0xbab607ed15167423 */ /* 0x000fe2000000001c */
[----:B------:R-:W-:Y:S01]  /*47e0*/  IMAD.U32 R23, RZ, RZ, UR6 ;  /* 0x00000006ff177e24 */ /* 0x000fe2000f8e00ff */
[----:B------:R-:W-:-:S04]  /*47f0*/  ULOP3.LUT UP4, URZ, UR5, 0x2, URZ, 0xc0, !UPT ;  /* 0x0000000205ff7892 */ /* 0x000fc8000f88c0ff */
[----:B------:R-:W-:Y:S02]  /*4800*/  ISETP.NE.U32.AND P0, PT, R23, 0x1, PT ;  /* 0x000000011700780c */ /* 0x000fe40003f05070 */
[----:B------:R-:W-:Y:S02]  /*4810*/  PLOP3.LUT P1, PT, PT, PT, UP4, 0x80, 0x8 ;  /* 0x000000000008781c */ /* 0x000fe40003f2f048 */
[----:B------:R-:W-:Y:S02]  /*4820*/  FSEL R22, R22, -0.00019574658654164522886, P0 ;  /* 0xb94d415316167808 */ /* 0x000fe40000000000 */
[----:B------:R-:W-:Y:S02]  /*4830*/  FSEL R32, R29, 0.041666727513074874878, !P0 ;  /* 0x3d2aaabb1d207808 */ /* 0x000fe40004000000 */
[----:B------:R-:W-:Y:S02]  /*4840*/  FSEL R23, -R30, -0.4999999701976776123, !P0 ;  /* 0xbeffffff1e177808 */ /* 0x000fe40004000100 */
[----:B------:R-:W-:Y:S01]  /*4850*/  FSEL R20, R20, 1, !P0 ;  /* 0x3f80000014147808 */ /* 0x000fe20004000000 */
[----:B------:R-:W-:Y:S01]  /*4860*/  FFMA R22, R21, R22, R32 ;  /* 0x0000001615167223 */ /* 0x000fe20000000020 */
[----:B------:R-:W-:-:S03]  /*4870*/  IMAD.MOV.U32 R32, RZ, RZ, R14 ;  /* 0x000000ffff207224 */ /* 0x000fc600078e000e */
[C---:B------:R-:W-:Y:S01]  /*4880*/  FFMA R22, R21.reuse, R22, R23 ;  /* 0x0000001615167223 */ /* 0x040fe20000000017 */
        /* <DEDUP_REMOVED lines=8> */
.L_x_29:
        /* <DEDUP_REMOVED lines=21> */
[----:B---3--:R-:W-:Y:S02]  /*4a60*/  @P0 SHF.R.U32.HI R22, RZ, R15, R20 ;  /* 0x0000000fff160219 */ /* 0x008fe40000011614 */
[----:B------:R-:W-:Y:S02]  /*4a70*/  @P0 SHF.L.U32 R23, R20, R11, RZ ;  /* 0x0000000b14170219 */ /* 0x000fe400000006ff */
[----:B----4-:R-:W-:Y:S01]  /*4a80*/  @P0 SHF.R.U32.HI R32, RZ, R15, R32 ;  /* 0x0000000fff200219 */ /* 0x010fe20000011620 */
[----:B------:R-:W-:-:S04]  /*4a90*/  @P0 IMAD.IADD R26, R21, 0x1, R22 ;  /* 0x00000001151a0824 */ /* 0x000fc800078e0216 */
[----:B------:R-:W-:-:S05]  /*4aa0*/  @P0 IMAD.IADD R20, R23, 0x1, R32 ;  /* 0x0000000117140824 */ /* 0x000fca00078e0220 */
[C---:B------:R-:W-:Y:S01]  /*4ab0*/  SHF.L.W.U32.HI R32, R20.reuse, 0x2, R26 ;  /* 0x0000000214207819 */ /* 0x040fe20000010e1a */
[----:B------:R-:W-:-:S03]  /*4ac0*/  IMAD.SHL.U32 R20, R20, 0x4, RZ ;  /* 0x0000000414147824 */ /* 0x000fc600078e00ff */
[----:B------:R-:W-:Y:S02]  /*4ad0*/  SHF.R.S32.HI R21, RZ, 0x1f, R32 ;  /* 0x0000001fff157819 */ /* 0x000fe40000011420 */
[----:B------:R-:W-:Y:S02]  /*4ae0*/  LOP3.LUT R34, R32, R33, RZ, 0x3c, !PT ;  /* 0x0000002120227212 */ /* 0x000fe400078e3cff */
[C---:B------:R-:W-:Y:S02]  /*4af0*/  LOP3.LUT R20, R21.reuse, R20, RZ, 0x3c, !PT ;  /* 0x0000001415147212 */ /* 0x040fe400078e3cff */
[----:B------:R-:W-:Y:S02]  /*4b00*/  LOP3.LUT R21, R21, R32, RZ, 0x3c, !PT ;  /* 0x0000002015157212 */ /* 0x000fe400078e3cff */
[----:B------:R-:W-:Y:S02]  /*4b10*/  SHF.R.U32.HI R33, RZ, 0x1e, R26 ;  /* 0x0000001eff217819 */ /* 0x000fe4000001161a */
[----:B------:R-:W-:-:S02]  /*4b20*/  ISETP.GE.AND P0, PT, R34, RZ, PT ;  /* 0x000000ff2200720c */ /* 0x000fc40003f06270 */
[----:B------:R-:W0:Y:S01]  /*4b30*/  I2F.F64.S64 R20, R20 ;  /* 0x0000001400147312 */ /* 0x000e220000301c00 */
[----:B------:R-:W-:-:S05]  /*4b40*/  LEA.HI R32, R32, R33, RZ, 0x1 ;  /* 0x0000002120207211 */ /* 0x000fca00078f08ff */
[----:B------:R-:W-:Y:S01]  /*4b50*/  @!P1 IMAD.MOV R32, RZ, RZ, -R32 ;  /* 0x000000ffff209224 */ /* 0x000fe200078e0a20 */
[----:B0-----:R-:W-:-:S10]  /*4b60*/  DMUL R22, R20, UR6 ;  /* 0x0000000614167c28 */ /* 0x001fd40008000000 */
[----:B------:R-:W0:Y:S02]  /*4b70*/  F2F.F32.F64 R22, R22 ;  /* 0x0000001600167310 */ /* 0x000e240000301000 */
[----:B0-----:R-:W-:-:S07]  /*4b80*/  FSEL R33, -R22, R22, !P0 ;  /* 0x0000001616217208 */ /* 0x001fce0004000100 */
.L_x_28:
        /* <DEDUP_REMOVED lines=8> */
[----:B------:R-:W-:Y:S02]  /*4c10*/  FSEL R20, R33, 1, !P0 ;  /* 0x3f80000021147808 */ /* 0x000fe40004000000 */
[----:B------:R-:W-:Y:S01]  /*4c20*/  FSEL R33, -R30, -0.4999999701976776123, !P0 ;  /* 0xbeffffff1e217808 */ /* 0x000fe20004000100 */
[C---:B------:R-:W-:Y:S01]  /*4c30*/  FFMA R22, R21.reuse, R22, R26 ;  /* 0x0000001615167223 */ /* 0x040fe2000000001a */
[----:B------:R-:W-:Y:S02]  /*4c40*/  IMAD.MOV.U32 R26, RZ, RZ, R14 ;  /* 0x000000ffff1a7224 */ /* 0x000fe400078e000e */
[C---:B------:R-:W-:Y:S01]  /*4c50*/  FFMA R23, R21.reuse, R20, RZ ;  /* 0x0000001415177223 */ /* 0x040fe200000000ff */
[----:B------:R-:W-:Y:S01]  /*4c60*/  FFMA R22, R21, R22, R33 ;  /* 0x0000001615167223 */ /* 0x000fe20000000021 */
[----:B------:R-:W-:-:S03]  /*4c70*/  IMAD.MOV.U32 R33, RZ, RZ, R5 ;  /* 0x000000ffff217224 */ /* 0x000fc600078e0005 */
[----:B------:R-:W-:-:S04]  /*4c80*/  FFMA R20, R23, R22, R20 ;  /* 0x0000001617147223 */ /* 0x000fc80000000014 */
[----:B------:R-:W-:-:S04]  /*4c90*/  @P1 FADD R20, RZ, -R20 ;  /* 0x80000014ff141221 */ /* 0x000fc80000000000 */
[----:B------:R-:W-:Y:S01]  /*4ca0*/  FMUL R32, R25, R20 ;  /* 0x0000001419207220 */ /* 0x000fe20000400000 */
[----:B------:R-:W-:Y:S06]  /*4cb0*/  BRA.U UP0, `(.L_x_30) ;  /* 0x0000000100b87547 */ /* 0x000fec000b800000 */
[----:B------:R-:W-:Y:S01]  /*4cc0*/  IMAD.MOV.U32 R23, RZ, RZ, RZ ;  /* 0x000000ffff177224 */ /* 0x000fe200078e00ff */
[----:B------:R-:W-:Y:S01]  /*4cd0*/  UMOV UR5, URZ ;  /* 0x000000ff00057c82 */ /* 0x000fe20008000000 */
[----:B------:R-:W-:-:S05]  /*4ce0*/  UMOV UR6, URZ ;  /* 0x000000ff00067c82 */ /* 0x000fca0008000000 */
.L_x_31:
        /* <DEDUP_REMOVED lines=16> */
[----:B------:R-:W2:Y:S04]  /*4df0*/  LDL R26, [UR21+0x18] ;  /* 0x00001815ff1a7983 */ /* 0x000ea80008100800 */
[----:B------:R-:W0:Y:S04]  /*4e00*/  LDL R20, [UR21+0x14] ;  /* 0x00001415ff147983 */ /* 0x000e280008100800 */
[----:B------:R-:W3:Y:S01]  /*4e10*/  @P0 LDL R34, [UR21+0x10] ;  /* 0x00001015ff220983 */ /* 0x000ee20008100800 */
[----:B------:R-:W-:Y:S01]  /*4e20*/  UMOV UR6, 0x54442d19 ;  /* 0x54442d1900067882 */ /* 0x000fe20000000000 */
[----:B------:R-:W-:Y:S01]  /*4e30*/  UMOV UR7, 0x3bf921fb ;  /* 0x3bf921fb00077882 */ /* 0x000fe20000000000 */
[----:B--2---:R-:W-:-:S02]  /*4e40*/  @P0 SHF.L.U32 R21, R26, R11, RZ ;  /* 0x0000000b1a150219 */ /* 0x004fc400000006ff */
[----:B0-----:R-:W-:Y:S02]  /*4e50*/  @P0 SHF.R.U32.HI R22, RZ, R15, R20 ;  /* 0x0000000fff160219 */ /* 0x001fe40000011614 */
[----:B------:R-:W-:Y:S02]  /*4e60*/  @P0 SHF.L.U32 R23, R20, R11, RZ ;  /* 0x0000000b14170219 */ /* 0x000fe400000006ff */
[----:B---3--:R-:W-:Y:S01]  /*4e70*/  @P0 SHF.R.U32.HI R34, RZ, R15, R34 ;  /* 0x0000000fff220219 */ /* 0x008fe20000011622 */
[----:B------:R-:W-:-:S04]  /*4e80*/  @P0 IMAD.IADD R26, R21, 0x1, R22 ;  /* 0x00000001151a0824 */ /* 0x000fc800078e0216 */
[----:B------:R-:W-:Y:S02]  /*4e90*/  @P0 IMAD.IADD R20, R23, 0x1, R34 ;  /* 0x0000000117140824 */ /* 0x000fe400078e0222 */
[----:B------:R-:W0:Y:S03]  /*4ea0*/  LDC R34, c[0x0][0x398] ;  /* 0x0000e600ff227b82 */ /* 0x000e260000000800 */
[C-C-:B------:R-:W-:Y:S01]  /*4eb0*/  SHF.L.W.U32.HI R25, R20.reuse, 0x2, R26.reuse ;  /* 0x0000000214197819 */ /* 0x140fe20000010e1a */
[----:B------:R-:W-:Y:S01]  /*4ec0*/  IMAD.SHL.U32 R20, R20, 0x4, RZ ;  /* 0x0000000414147824 */ /* 0x000fe200078e00ff */
[----:B------:R-:W-:Y:S02]  /*4ed0*/  SHF.R.U32.HI R26, RZ, 0x1e, R26 ;  /* 0x0000001eff1a7819 */ /* 0x000fe4000001161a */
[----:B------:R-:W-:Y:S02]  /*4ee0*/  SHF.R.S32.HI R21, RZ, 0x1f, R25 ;  /* 0x0000001fff157819 */ /* 0x000fe40000011419 */
[----:B------:R-:W-:-:S02]  /*4ef0*/  LEA.HI R26, R25, R26, RZ, 0x1 ;  /* 0x0000001a191a7211 */ /* 0x000fc400078f08ff */
[C---:B------:R-:W-:Y:S02]  /*4f00*/  LOP3.LUT R20, R21.reuse, R20, RZ, 0x3c, !PT ;  /* 0x0000001415147212 */ /* 0x040fe400078e3cff */
[----:B------:R-:W-:-:S06]  /*4f10*/  LOP3.LUT R21, R21, R25, RZ, 0x3c, !PT ;  /* 0x0000001915157212 */ /* 0x000fcc00078e3cff */
[----:B------:R-:W2:Y:S01]  /*4f20*/  I2F.F64.S64 R20, R20 ;  /* 0x0000001400147312 */ /* 0x000ea20000301c00 */
[----:B0-----:R-:W-:Y:S02]  /*4f30*/  ISETP.GE.AND P1, PT, R34, RZ, PT ;  /* 0x000000ff2200720c */ /* 0x001fe40003f26270 */
[----:B------:R-:W-:-:S04]  /*4f40*/  LOP3.LUT R33, R25, R34, RZ, 0x3c, !PT ;  /* 0x0000002219217212 */ /* 0x000fc800078e3cff */
[----:B------:R-:W-:Y:S01]  /*4f50*/  ISETP.GE.AND P0, PT, R33, RZ, PT ;  /* 0x000000ff2100720c */ /* 0x000fe20003f06270 */
[----:B--2---:R-:W-:-:S06]  /*4f60*/  DMUL R22, R20, UR6 ;  /* 0x0000000614167c28 */ /* 0x004fcc0008000000 */
[----:B------:R-:W-:-:S04]  /*4f70*/  @!P1 IMAD.MOV R26, RZ, RZ, -R26 ;  /* 0x000000ffff1a9224 */ /* 0x000fc800078e0a1a */
[----:B------:R-:W0:Y:S02]  /*4f80*/  F2F.F32.F64 R22, R22 ;  /* 0x0000001600167310 */ /* 0x000e240000301000 */
[----:B01----:R-:W-:-:S07]  /*4f90*/  FSEL R33, -R22, R22, !P0 ;  /* 0x0000001616217208 */ /* 0x003fce0004000100 */
.L_x_30:
        /* <DEDUP_REMOVED lines=8> */
[----:B------:R-:W-:Y:S01]  /*5020*/  FSEL R20, R33, 1, P0 ;  /* 0x3f80000021147808 */ /* 0x000fe20000000000 */
[----:B------:R-:W-:Y:S01]  /*5030*/  IMAD.MOV.U32 R33, RZ, RZ, R6 ;  /* 0x000000ffff217224 */ /* 0x000fe200078e0006 */
[----:B------:R-:W-:Y:S01]  /*5040*/  FSEL R25, -R30, -0.4999999701976776123, P0 ;  /* 0xbeffffff1e197808 */ /* 0x000fe20000000100 */
[C---:B------:R-:W-:Y:S02]  /*5050*/  FFMA R22, R21.reuse, R22, R34 ;  /* 0x0000001615167223 */ /* 0x040fe40000000022 */
[C---:B------:R-:W-:Y:S02]  /*5060*/  FFMA R23, R21.reuse, R20, RZ ;  /* 0x0000001415177223 */ /* 0x040fe400000000ff */
[----:B------:R-:W-:-:S04]  /*5070*/  FFMA R22, R21, R22, R25 ;  /* 0x0000001615167223 */ /* 0x000fc80000000019 */
[----:B------:R-:W-:-:S04]  /*5080*/  FFMA R20, R23, R22, R20 ;  /* 0x0000001617147223 */ /* 0x000fc80000000014 */
[----:B------:R-:W-:-:S04]  /*5090*/  @P1 FADD R20, RZ, -R20 ;  /* 0x80000014ff141221 */ /* 0x000fc80000000000 */
[----:B------:R-:W-:Y:S01]  /*50a0*/  FFMA R25, -R27, R20, R32 ;  /* 0x000000141b197223 */ /* 0x000fe20000000120 */
[----:B------:R-:W-:Y:S06]  /*50b0*/  BRA.U UP2, `(.L_x_32) ;  /* 0x0000000102ac7547 */ /* 0x000fec000b800000 */
[----:B------:R-:W-:Y:S02]  /*50c0*/  IMAD.MOV.U32 R32, RZ, RZ, RZ ;  /* 0x000000ffff207224 */ /* 0x000fe400078e00ff */
[----:B------:R-:W-:Y:S02]  /*50d0*/  IMAD.MOV.U32 R35, RZ, RZ, RZ ;  /* 0x000000ffff237224 */ /* 0x000fe400078e00ff */
[----:B------:R-:W-:-:S07]  /*50e0*/  IMAD.MOV.U32 R27, RZ, RZ, RZ ;  /* 0x000000ffff1b7224 */ /* 0x000fce00078e00ff */
.L_x_33:
[----:B0-----:R-:W0:Y:S02]  /*50f0*/  LDC.64 R20, c[0x4][RZ] ;  /* 0x01000000ff147b82 */ /* 0x001e240000000a00 */
[----:B0-----:R-:W-:-:S05]  /*5100*/  IMAD.WIDE.U32 R22, R27, 0x4, R20 ;  /* 0x000000041b167825 */ /* 0x001fca00078e0014 */
[----:B------:R-:W2:Y:S01]  /*5110*/  LDG.E.CONSTANT R20, desc[UR18][R22.64] ;  /* 0x0000001216147981 */ /* 0x000ea2000c1e9900 */
[C---:B------:R-:W-:Y:S01]  /*5120*/  LEA R26, R27.reuse, UR17, 0x2 ;  /* 0x000000111b1a7c11 */ /* 0x040fe2000f8e10ff */
[----:B------:R-:W-:-:S05]  /*5130*/  VIADD R27, R27, 0x1 ;  /* 0x000000011b1b7836 */ /* 0x000fca0000000000 */
[----:B------:R-:W-:Y:S01]  /*5140*/  ISETP.NE.AND P0, PT, R27, 0x6, PT ;  /* 0x000000061b00780c */ /* 0x000fe20003f05270 */
[----:B--2---:R-:W-:-:S03]  /*5150*/  IMAD.WIDE.U32 R20, R20, UR11, RZ ;  /* 0x0000000b14147c25 */ /* 0x004fc6000f8e00ff */
[----:B------:R-:W-:-:S05]  /*5160*/  IADD3 R33, P1, PT, R20, R32, RZ ;  /* 0x0000002014217210 */ /* 0x000fca0007f3e0ff */
[----:B------:R0:W-:Y:S01]  /*5170*/  STL [R26], R33 ;  /* 0x000000211a007387 */ /* 0x0001e20000100800 */
[----:B------:R-:W-:-:S03]  /*5180*/  IMAD.X R32, R21, 0x1, R35, P1 ;  /* 0x0000000115207824 */ /* 0x000fc600008e0623 */
[----:B------:R-:W-:Y:S05]  /*5190*/  @P0 BRA `(.L_x_33) ;  /* 0xfffffffc00d40947 */ /* 0x000fea000383ffff */
[----:B------:R-:W-:Y:S01]  /*51a0*/  ISETP.NE.AND P0, PT, R12, RZ, PT ;  /* 0x000000ff0c00720c */ /* 0x000fe20003f05270 */
[----:B------:R1:W-:Y:S04]  /*51b0*/  STL [R1+0x18], R32 ;  /* 0x0000182001007387 */ /* 0x0003e80000100800 */
[----:B------:R-:W2:Y:S04]  /*51c0*/  LDL R27, [UR20+0x18] ;  /* 0x00001814ff1b7983 */ /* 0x000ea80008100800 */
[----:B------:R-:W3:Y:S04]  /*51d0*/  LDL R21, [UR20+0x14] ;  /* 0x00001414ff157983 */ /* 0x000ee80008100800 */
[----:B0-----:R-:W4:Y:S01]  /*51e0*/  @P0 LDL R33, [UR20+0x10] ;  /* 0x00001014ff210983 */ /* 0x001f220008100800 */
        /* <DEDUP_REMOVED lines=8> */
[----:B------:R-:W0:Y:S03]  /*5270*/  LDC R33, c[0x0][0x39c] ;  /* 0x0000e700ff217b82 */ /* 0x000e260000000800 */
[C-C-:B------:R-:W-:Y:S01]  /*5280*/  SHF.L.W.U32.HI R26, R21.reuse, 0x2, R27.reuse ;  /* 0x00000002151a7819 */ /* 0x140fe20000010e1b */
[----:B------:R-:W-:Y:S01]  /*5290*/  IMAD.SHL.U32 R21, R21, 0x4, RZ ;  /* 0x0000000415157824 */ /* 0x000fe200078e00ff */
[----:B------:R-:W-:Y:S02]  /*52a0*/  SHF.R.U32.HI R27, RZ, 0x1e, R27 ;  /* 0x0000001eff1b7819 */ /* 0x000fe4000001161b */
[----:B------:R-:W-:-:S04]  /*52b0*/  SHF.R.S32.HI R22, RZ, 0x1f, R26 ;  /* 0x0000001fff167819 */ /* 0x000fc8000001141a */
[C---:B------:R-:W-:Y:S02]  /*52c0*/  LOP3.LUT R20, R22.reuse, R21, RZ, 0x3c, !PT ;  /* 0x0000001516147212 */ /* 0x040fe400078e3cff */
[----:B------:R-:W-:-:S06]  /*52d0*/  LOP3.LUT R21, R22, R26, RZ, 0x3c, !PT ;  /* 0x0000001a16157212 */ /* 0x000fcc00078e3cff */
[----:B------:R-:W2:Y:S01]  /*52e0*/  I2F.F64.S64 R20, R20 ;  /* 0x0000001400147312 */ /* 0x000ea20000301c00 */
[----:B0-----:R-:W-:Y:S02]  /*52f0*/  ISETP.GE.AND P1, PT, R33, RZ, PT ;  /* 0x000000ff2100720c */ /* 0x001fe40003f26270 */
[C---:B-1----:R-:W-:Y:S02]  /*5300*/  LOP3.LUT R32, R26.reuse, R33, RZ, 0x3c, !PT ;  /* 0x000000211a207212 */ /* 0x042fe400078e3cff */
[----:B------:R-:W-:Y:S02]  /*5310*/  LEA.HI R26, R26, R27, RZ, 0x1 ;  /* 0x0000001b1a1a7211 */ /* 0x000fe400078f08ff */
[----:B------:R-:W-:Y:S01]  /*5320*/  ISETP.GE.AND P0, PT, R32, RZ, PT ;  /* 0x000000ff2000720c */ /* 0x000fe20003f06270 */
[----:B--2---:R-:W-:-:S06]  /*5330*/  DMUL R22, R20, UR6 ;  /* 0x0000000614167c28 */ /* 0x004fcc0008000000 */
[----:B------:R-:W-:-:S04]  /*5340*/  @!P1 IMAD.MOV R26, RZ, RZ, -R26 ;  /* 0x000000ffff1a9224 */ /* 0x000fc800078e0a1a */
[----:B------:R-:W0:Y:S02]  /*5350*/  F2F.F32.F64 R22, R22 ;  /* 0x0000001600167310 */ /* 0x000e240000301000 */
[----:B0-----:R-:W-:-:S07]  /*5360*/  FSEL R33, -R22, R22, !P0 ;  /* 0x0000001616217208 */ /* 0x001fce0004000100 */
.L_x_32:
[----:B------:R-:W-:Y:S01]  /*5370*/  FMUL R21, R33, R33 ;  /* 0x0000002121157220 */ /* 0x000fe20000400000 */
[C---:B------:R-:W-:Y:S01]  /*5380*/  LOP3.LUT R22, R26.reuse, 0x1, RZ, 0xc0, !PT ;  /* 0x000000011a167812 */ /* 0x040fe200078ec0ff */
[----:B------:R-:W-:Y:S01]  /*5390*/  IMAD.U32 R32, RZ, RZ, UR13 ;  /* 0x0000000dff207e24 */ /* 0x000fe2000f8e00ff */
[----:B------:R-:W-:Y:S01]  /*53a0*/  IADD3 R26, PT, PT, R26, 0x1, RZ ;  /* 0x000000011a1a7810 */ /* 0x000fe20007ffe0ff */
[----:B------:R-:W-:Y:S01]  /*53b0*/  FFMA R20, R21, R28, -0.0013887860113754868507 ;  /* 0xbab607ed15147423 */ /* 0x000fe2000000001c */
[----:B------:R-:W-:Y:S02]  /*53c0*/  ISETP.NE.U32.AND P0, PT, R22, 0x1, PT ;  /* 0x000000011600780c */ /* 0x000fe40003f05070 */
[----:B------:R-:W-:Y:S02]  /*53d0*/  LOP3.LUT P1, RZ, R26, 0x2, RZ, 0xc0, !PT ;  /* 0x000000021aff7812 */ /* 0x000fe4000782c0ff */
[----:B------:R-:W-:Y:S02]  /*53e0*/  FSEL R20, R20, -0.00019574658654164522886, P0 ;  /* 0xb94d415314147808 */ /* 0x000fe40000000000 */
[----:B------:R-:W-:-:S02]  /*53f0*/  FSEL R22, R29, 0.041666727513074874878, !P0 ;  /* 0x3d2aaabb1d167808 */ /* 0x000fc40004000000 */
[----:B------:R-:W-:Y:S02]  /*5400*/  FSEL R26, R33, 1, !P0 ;  /* 0x3f800000211a7808 */ /* 0x000fe40004000000 */
[----:B------:R-:W-:Y:S01]  /*5410*/  FSEL R27, -R30, -0.4999999701976776123, !P0 ;  /* 0xbeffffff1e1b7808 */ /* 0x000fe20004000100 */
[C---:B------:R-:W-:Y:S02]  /*5420*/  FFMA R20, R21.reuse, R20, R22 ;  /* 0x0000001415147223 */ /* 0x040fe40000000016 */
[C---:B------:R-:W-:Y:S02]  /*5430*/  FFMA R23, R21.reuse, R26, RZ ;  /* 0x0000001a15177223 */ /* 0x040fe400000000ff */
[----:B------:R-:W-:Y:S01]  /*5440*/  FFMA R20, R21, R20, R27 ;  /* 0x0000001415147223 */ /* 0x000fe2000000001b */
[----:B------:R-:W-:-:S03]  /*5450*/  IMAD.MOV.U32 R27, RZ, RZ, R6 ;  /* 0x000000ffff1b7224 */ /* 0x000fc600078e0006 */
[----:B------:R-:W-:-:S04]  /*5460*/  FFMA R26, R23, R20, R26 ;  /* 0x00000014171a7223 */ /* 0x000fc8000000001a */
[----:B------:R-:W-:Y:S01]  /*5470*/  @P1 FADD R26, RZ, -R26 ;  /* 0x8000001aff1a1221 */ /* 0x000fe20000000000 */
[----:B------:R-:W-:Y:S06]  /*5480*/  BRA.U UP2, `(.L_x_34) ;  /* 0x0000000102ac7547 */ /* 0x000fec000b800000 */
[----:B------:R-:W-:Y:S02]  /*5490*/  IMAD.MOV.U32 R34, RZ, RZ, RZ ;  /* 0x000000ffff227224 */ /* 0x000fe400078e00ff */
[----:B------:R-:W-:Y:S02]  /*54a0*/  IMAD.MOV.U32 R27, RZ, RZ, RZ ;  /* 0x000000ffff1b7224 */ /* 0x000fe400078e00ff */
[----:B------:R-:W-:-:S07]  /*54b0*/  IMAD.MOV.U32 R33, RZ, RZ, RZ ;  /* 0x000000ffff217224 */ /* 0x000fce00078e00ff */
.L_x_35:
        /* <DEDUP_REMOVED lines=40> */
.L_x_34:
        /* <DEDUP_REMOVED lines=8> */
[----:B------:R-:W-:Y:S02]  /*57c0*/  FSEL R20, R27, 1, P0 ;  /* 0x3f8000001b147808 */ /* 0x000fe40000000000 */
[----:B------:R-:W-:Y:S01]  /*57d0*/  FSEL R27, -R30, -0.4999999701976776123, P0 ;  /* 0xbeffffff1e1b7808 */ /* 0x000fe20000000100 */
[C---:B------:R-:W-:Y:S02]  /*57e0*/  FFMA R22, R21.reuse, R22, R34 ;  /* 0x0000001615167223 */ /* 0x040fe40000000022 */
[C---:B------:R-:W-:Y:S02]  /*57f0*/  FFMA R23, R21.reuse, R20, RZ ;  /* 0x0000001415177223 */ /* 0x040fe400000000ff */
[----:B------:R-:W-:Y:S01]  /*5800*/  FFMA R22, R21, R22, R27 ;  /* 0x0000001615167223 */ /* 0x000fe2000000001b */
[----:B------:R-:W-:-:S03]  /*5810*/  IMAD.MOV.U32 R27, RZ, RZ, R6 ;  /* 0x000000ffff1b7224 */ /* 0x000fc600078e0006 */
[----:B------:R-:W-:-:S04]  /*5820*/  FFMA R23, R23, R22, R20 ;  /* 0x0000001617177223 */ /* 0x000fc80000000014 */
[----:B------:R-:W-:-:S04]  /*5830*/  @P1 FADD R23, RZ, -R23 ;  /* 0x80000017ff171221 */ /* 0x000fc80000000000 */
[----:B------:R-:W-:-:S04]  /*5840*/  FMUL R20, R24, R23 ;  /* 0x0000001718147220 */ /* 0x000fc80000400000 */
[----:B------:R-:W-:Y:S01]  /*5850*/  FFMA R26, R25, R26, -R20 ;  /* 0x0000001a191a7223 */ /* 0x000fe20000000814 */
[----:B------:R-:W-:Y:S06]  /*5860*/  BRA.U UP2, `(.L_x_36) ;  /* 0x0000000102ac7547 */ /* 0x000fec000b800000 */
[----:B------:R-:W-:Y:S02]  /*5870*/  IMAD.MOV.U32 R34, RZ, RZ, RZ ;  /* 0x000000ffff227224 */ /* 0x000fe400078e00ff */
[----:B------:R-:W-:Y:S02]  /*5880*/  IMAD.MOV.U32 R27, RZ, RZ, RZ ;  /* 0x000000ffff1b7224 */ /* 0x000fe400078e00ff */
[----:B------:R-:W-:-:S07]  /*5890*/  IMAD.MOV.U32 R33, RZ, RZ, RZ ;  /* 0x000000ffff217224 */ /* 0x000fce00078e00ff */
.L_x_37:
        /* <DEDUP_REMOVED lines=40> */
.L_x_36:
        /* <DEDUP_REMOVED lines=8> */
[----:B------:R-:W-:Y:S02]  /*5ba0*/  FSEL R20, R27, 1, P0 ;  /* 0x3f8000001b147808 */ /* 0x000fe40000000000 */
[----:B------:R-:W-:Y:S01]  /*5bb0*/  FSEL R27, -R30, -0.4999999701976776123, P0 ;  /* 0xbeffffff1e1b7808 */ /* 0x000fe20000000100 */
[C---:B------:R-:W-:Y:S02]  /*5bc0*/  FFMA R22, R21.reuse, R22, R34 ;  /* 0x0000001615167223 */ /* 0x040fe40000000022 */
[C---:B------:R-:W-:Y:S02]  /*5bd0*/  FFMA R23, R21.reuse, R20, RZ ;  /* 0x0000001415177223 */ /* 0x040fe400000000ff */
[----:B------:R-:W-:-:S04]  /*5be0*/  FFMA R22, R21, R22, R27 ;  /* 0x0000001615167223 */ /* 0x000fc8000000001b */
[----:B------:R-:W-:Y:S01]  /*5bf0*/  FFMA R22, R23, R22, R20 ;  /* 0x0000001617167223 */ /* 0x000fe20000000014 */
[----:B------:R-:W-:-:S03]  /*5c00*/  IMAD.MOV.U32 R20, RZ, RZ, R6 ;  /* 0x000000ffff147224 */ /* 0x000fc600078e0006 */
[----:B------:R-:W-:-:S04]  /*5c10*/  @P1 FADD R22, RZ, -R22 ;  /* 0x80000016ff161221 */ /* 0x000fc80000000000 */
[----:B------:R-:W-:Y:S01]  /*5c20*/  FMUL R25, R25, R22 ;  /* 0x0000001619197220 */ /* 0x000fe20000400000 */
[----:B------:R-:W-:Y:S06]  /*5c30*/  BRA.U UP2, `(.L_x_38) ;  /* 0x0000000102d07547 */ /* 0x000fec000b800000 */
[----:B------:R-:W0:Y:S01]  /*5c40*/  LDCU.64 UR24, c[0x4][URZ] ;  /* 0x01000000ff1877ac */ /* 0x000e220008000a00 */
[----:B------:R-:W-:Y:S01]  /*5c50*/  UMOV UR6, URZ ;  /* 0x000000ff00067c82 */ /* 0x000fe20008000000 */
[----:B------:R-:W-:Y:S01]  /*5c60*/  UMOV UR7, URZ ;  /* 0x000000ff00077c82 */ /* 0x000fe20008000000 */
[----:B------:R-:W-:-:S05]  /*5c70*/  UMOV UR5, URZ ;  /* 0x000000ff00057c82 */ /* 0x000fca0008000000 */
.L_x_39:
[----:B0-----:R-:W-:-:S06]  /*5c80*/  UIMAD.WIDE.U32 UR14, UR5, 0x4, UR24 ;  /* 0x00000004050e78a5 */ /* 0x001fcc000f8e0018 */
[----:B------:R-:W-:Y:S02]  /*5c90*/  IMAD.U32 R20, RZ, RZ, UR14 ;  /* 0x0000000eff147e24 */ /* 0x000fe4000f8e00ff */
[----:B------:R-:W-:-:S05]  /*5ca0*/  IMAD.U32 R21, RZ, RZ, UR15 ;  /* 0x0000000fff157e24 */ /* 0x000fca000f8e00ff */
[----:B------:R-:W2:Y:S02]  /*5cb0*/  LDG.E.CONSTANT R20, desc[UR18][R20.64] ;  /* 0x0000001214147981 */ /* 0x000ea4000c1e9900 */
[----:B--2---:R-:W-:-:S13]  /*5cc0*/  R2UR UR14, R20 ;  /* 0x00000000140e72ca */ /* 0x004fda00000e0000 */
[----:B------:R-:W-:-:S04]  /*5cd0*/  UIMAD.WIDE.U32 UR14, UR14, UR11, URZ ;  /* 0x0000000b0e0e72a5 */ /* 0x000fc8000f8e00ff */
[----:B------:R-:W-:Y:S02]  /*5ce0*/  UIADD3 UR6, UP4, UPT, UR14, UR6, URZ ;  /* 0x000000060e067290 */ /* 0x000fe4000ff9e0ff */
[----:B------:R-:W-:Y:S02]  /*5cf0*/  ULEA UR14, UR5, UR17, 0x2 ;  /* 0x00000011050e7291 */ /* 0x000fe4000f8e10ff */
[----:B------:R-:W-:Y:S02]  /*5d00*/  UIADD3 UR5, UPT, UPT, UR5, 0x1, URZ ;  /* 0x0000000105057890 */ /* 0x000fe4000fffe0ff */
[----:B-1----:R-:W-:Y:S01]  /*5d10*/  IMAD.U32 R22, RZ, RZ, UR6 ;  /* 0x00000006ff167e24 */ /* 0x002fe2000f8e00ff */
[----:B------:R-:W-:Y:S02]  /*5d20*/  UIADD3.X UR6, UPT, UPT, UR15, UR7, URZ, UP4, !UPT ;  /* 0x000000070f067290 */ /* 0x000fe4000a7fe4ff */
[----:B------:R-:W-:Y:S02]  /*5d30*/  UISETP.NE.AND UP4, UPT, UR5, 0x6, UPT ;  /* 0x000000060500788c */ /* 0x000fe4000bf85270 */
[----:B------:R1:W-:Y:S07]  /*5d40*/  STL [UR14], R22 ;  /* 0x00000016ff007987 */ /* 0x0003ee000810080e */
[----:B------:R-:W-:Y:S05]  /*5d50*/  BRA.U UP4, `(.L_x_39) ;  /* 0xfffffffd04c87547 */ /* 0x000fea000b83ffff */
[----:B------:R-:W-:Y:S01]  /*5d60*/  ISETP.NE.AND P0, PT, R12, RZ, PT ;  /* 0x000000ff0c00720c */ /* 0x000fe20003f05270 */
[----:B------:R-:W-:-:S05]  /*5d70*/  IMAD.U32 R32, RZ, RZ, UR6 ;  /* 0x00000006ff207e24 */ /* 0x000fca000f8e00ff */
[----:B------:R0:W-:Y:S04]  /*5d80*/  STL [R1+0x18], R32 ;  /* 0x0000182001007387 */ /* 0x0001e80000100800 */
[----:B------:R-:W2:Y:S04]  /*5d90*/  LDL R21, [UR20+0x18] ;  /* 0x00001814ff157983 */ /* 0x000ea80008100800 */
[----:B------:R-:W3:Y:S01]  /*5da0*/  LDL R23, [UR20+0x14] ;  /* 0x00001414ff177983 */ /* 0x000ee20008100800 */
[----:B0-----:R-:W0:Y:S03]  /*5db0*/  LDC R32, c[0x0][0x39c] ;  /* 0x0000e700ff207b82 */ /* 0x001e260000000800 */
[----:B------:R-:W4:Y:S01]  /*5dc0*/  @P0 LDL R33, [UR20+0x10] ;  /* 0x00001014ff210983 */ /* 0x000f220008100800 */
[----:B------:R-:W-:Y:S01]  /*5dd0*/  UMOV UR6, 0x54442d19 ;  /* 0x54442d1900067882 */ /* 0x000fe20000000000 */
[----:B------:R-:W-:Y:S01]  /*5de0*/  UMOV UR7, 0x3bf921fb ;  /* 0x3bf921fb00077882 */ /* 0x000fe20000000000 */
[----:B--2---:R-:W-:-:S02]  /*5df0*/  @P0 SHF.L.U32 R20, R21, R12, RZ ;  /* 0x0000000c15140219 */ /* 0x004fc400000006ff */
[----:B---3--:R-:W-:Y:S02]  /*5e00*/  @P0 SHF.R.U32.HI R27, RZ, R16, R23 ;  /* 0x00000010ff1b0219 */ /* 0x008fe40000011617 */
[----:B-1----:R-:W-:Y:S02]  /*5e10*/  @P0 SHF.L.U32 R22, R23, R12, RZ ;  /* 0x0000000c17160219 */ /* 0x002fe400000006ff */
[----:B----4-:R-:W-:Y:S01]  /*5e20*/  @P0 SHF.R.U32.HI R33, RZ, R16, R33 ;  /* 0x00000010ff210219 */ /* 0x010fe20000011621 */
[----:B------:R-:W-:-:S04]  /*5e30*/  @P0 IMAD.IADD R21, R20, 0x1, R27 ;  /* 0x0000000114150824 */ /* 0x000fc800078e021b */
[----:B------:R-:W-:Y:S01]  /*5e40*/  @P0 IMAD.IADD R23, R22, 0x1, R33 ;  /* 0x0000000116170824 */ /* 0x000fe200078e0221 */
[--C-:B------:R-:W-:Y:S02]  /*5e50*/  SHF.R.U32.HI R20, RZ, 0x1e, R21.reuse ;  /* 0x0000001eff147819 */ /* 0x100fe40000011615 */
[----:B0-----:R-:W-:Y:S02]  /*5e60*/  ISETP.GE.AND P0, PT, R32, RZ, PT ;  /* 0x000000ff2000720c */ /* 0x001fe40003f06270 */
[C---:B------:R-:W-:Y:S01]  /*5e70*/  SHF.L.W.U32.HI R27, R23.reuse, 0x2, R21 ;  /* 0x00000002171b7819 */ /* 0x040fe20000010e15 */
[----:B------:R-:W-:-:S03]  /*5e80*/  IMAD.SHL.U32 R21, R23, 0x4, RZ ;  /* 0x0000000417157824 */ /* 0x000fc600078e00ff */
[C---:B------:R-:W-:Y:S02]  /*5e90*/  LEA.HI R20, R27.reuse, R20, RZ, 0x1 ;  /* 0x000000141b147211 */ /* 0x040fe400078f08ff */
[----:B------:R-:W-:Y:S02]  /*5ea0*/  SHF.R.S32.HI R22, RZ, 0x1f, R27 ;  /* 0x0000001fff167819 */ /* 0x000fe4000001141b */
[----:B------:R-:W-:Y:S02]  /*5eb0*/  R2UR UR5, R20 ;  /* 0x00000000140572ca */ /* 0x000fe400000e0000 */
[C---:B------:R-:W-:Y:S02]  /*5ec0*/  LOP3.LUT R20, R22.reuse, R21, RZ, 0x3c, !PT ;  /* 0x0000001516147212 */ /* 0x040fe400078e3cff */
[----:B------:R-:W-:Y:S02]  /*5ed0*/  LOP3.LUT R21, R22, R27, RZ, 0x3c, !PT ;  /* 0x0000001b16157212 */ /* 0x000fe400078e3cff */
[----:B------:R-:W-:-:S04]  /*5ee0*/  LOP3.LUT R27, R27, R32, RZ, 0x3c, !PT ;  /* 0x000000201b1b7212 */ /* 0x000fc800078e3cff */
[----:B------:R-:W0:Y:S03]  /*5ef0*/  I2F.F64.S64 R20, R20 ;  /* 0x0000001400147312 */ /* 0x000e260000301c00 */
[----:B------:R-:W-:-:S05]  /*5f00*/  IMAD R22, RZ, RZ, -UR5 ;  /* 0x80000005ff167e24 */ /* 0x000fca000f8e02ff */
[----:B------:R-:W-:Y:S01]  /*5f10*/  R2UR UR14, R22 ;  /* 0x00000000160e72ca */ /* 0x000fe200000e0000 */
[----:B0-----:R-:W-:-:S12]  /*5f20*/  DMUL R22, R20, UR6 ;  /* 0x0000000614167c28 */ /* 0x001fd80008000000 */
[----:B------:R-:W-:Y:S01]  /*5f30*/  @!P0 IMAD.U32 R33, RZ, RZ, UR14 ;  /* 0x0000000eff218e24 */ /* 0x000fe2000f8e00ff */
[----:B------:R-:W0:Y:S04]  /*5f40*/  F2F.F32.F64 R22, R22 ;  /* 0x0000001600167310 */ /* 0x000e280000301000 */
[----:B------:R-:W-:Y:S02]  /*5f50*/  @!P0 R2UR UR5, R33 ;  /* 0x00000000210582ca */ /* 0x000fe400000e0000 */
[----:B------:R-:W-:-:S04]  /*5f60*/  ISETP.GE.AND P0, PT, R27, RZ, PT ;  /* 0x000000ff1b00720c */ /* 0x000fc80003f06270 */
[----:B0-----:R-:W-:-:S09]  /*5f70*/  FSEL R20, -R22, R22, !P0 ;  /* 0x0000001616147208 */ /* 0x001fd20004000100 */
.L_x_38:
[----:B------:R-:W-:Y:S01]  /*5f80*/  ULOP3.LUT UR6, UR5, 0x1, URZ, 0xc0, !UPT ;  /* 0x0000000105067892 */ /* 0x000fe2000f8ec0ff */
[----:B------:R-:W-:Y:S01]  /*5f90*/  FMUL R21, R20, R20 ;  /* 0x0000001414157220 */ /* 0x000fe20000400000 */
[----:B------:R-:W-:Y:S01]  /*5fa0*/  UIADD3 UR5, UPT, UPT, UR5, 0x1, URZ ;  /* 0x0000000105057890 */ /* 0x000fe2000fffe0ff */
[C-C-:B------:R-:W-:Y:S01]  /*5fb0*/  FFMA R23, R0.reuse, R17, R7.reuse ;  /* 0x0000001100177223 */ /* 0x140fe20000000007 */
[C---:B------:R-:W-:Y:S01]  /*5fc0*/  FFMA R26, R0.reuse, R26, R7 ;  /* 0x0000001a001a7223 */ /* 0x040fe20000000007 */
[----:B------:R-:W-:Y:S01]  /*5fd0*/  FFMA R28, R21, R28, -0.0013887860113754868507 ;  /* 0xbab607ed151c7423 */ /* 0x000fe2000000001c */
[----:B------:R-:W-:Y:S01]  /*5fe0*/  IMAD.U32 R22, RZ, RZ, UR6 ;  /* 0x00000006ff167e24 */ /* 0x000fe2000f8e00ff */
[----:B------:R-:W-:Y:S01]  /*5ff0*/  ULOP3.LUT UP4, URZ, UR5, 0x2, URZ, 0xc0, !UPT ;  /* 0x0000000205ff7892 */ /* 0x000fe2000f88c0ff */
[----:B------:R-:W-:Y:S01]  /*6000*/  FFMA R31, R0, R31, R9 ;  /* 0x0000001f001f7223 */ /* 0x000fe20000000009 */
[----:B------:R-:W-:Y:S01]  /*6010*/  F2I.TRUNC.NTZ R23, R23 ;  /* 0x0000001700177305 */ /* 0x000fe2000020f100 */
[----:B------:R-:W-:Y:S01]  /*6020*/  BSSY.RECONVERGENT B0, `(.L_x_40) ;  /* 0x0000061000007945 */ /* 0x000fe20003800200 */
[----:B------:R-:W-:-:S02]  /*6030*/  ISETP.NE.U32.AND P0, PT, R22, 0x1, PT ;  /* 0x000000011600780c */ /* 0x000fc40003f05070 */
[----:B------:R-:W-:Y:S01]  /*6040*/  PLOP3.LUT P1, PT, PT, PT, UP4, 0x80, 0x8 ;  /* 0x000000000008781c */ /* 0x000fe20003f2f048 */
[----:B------:R-:W0:Y:S01]  /*6050*/  LDCU UR5, c[0x0][0x3b8] ;  /* 0x00007700ff0577ac */ /* 0x000e220008000800 */
[----:B------:R-:W-:Y:S02]  /*6060*/  FSEL R22, R29, 0.041666727513074874878, !P0 ;  /* 0x3d2aaabb1d167808 */ /* 0x000fe40004000000 */
[----:B------:R-:W-:Y:S02]  /*6070*/  FSEL R28, R28, -0.00019574658654164522886, P0 ;  /* 0xb94d41531c1c7808 */ /* 0x000fe40000000000 */
[----:B------:R-:W-:Y:S02]  /*6080*/  FSEL R30, -R30, -0.4999999701976776123, !P0 ;  /* 0xbeffffff1e1e7808 */ /* 0x000fe40004000100 */
[----:B------:R-:W-:Y:S01]  /*6090*/  FSEL R17, R20, 1, !P0 ;  /* 0x3f80000014117808 */ /* 0x000fe20004000000 */
[C---:B------:R-:W-:Y:S02]  /*60a0*/  FFMA R28, R21.reuse, R28, R22 ;  /* 0x0000001c151c7223 */ /* 0x040fe40000000016 */
[----:B------:R-:W1:Y:S02]  /*60b0*/  F2I.TRUNC.NTZ R22, R26 ;  /* 0x0000001a00167305 */ /* 0x000e64000020f100 */
[C---:B------:R-:W-:Y:S01]  /*60c0*/  FFMA R28, R21.reuse, R28, R30 ;  /* 0x0000001c151c7223 */ /* 0x040fe2000000001e */
[----:B------:R-:W-:-:S04]  /*60d0*/  FFMA R20, R21, R17, RZ ;  /* 0x0000001115147223 */ /* 0x000fc800000000ff */
[----:B------:R-:W-:-:S04]  /*60e0*/  FFMA R17, R20, R28, R17 ;  /* 0x0000001c14117223 */ /* 0x000fc80000000011 */
[----:B------:R-:W-:Y:S01]  /*60f0*/  @P1 FADD R17, RZ, -R17 ;  /* 0x80000011ff111221 */ /* 0x000fe20000000000 */
[----:B-1----:R-:W-:-:S03]  /*6100*/  VIMNMX R20, PT, PT, R23, R22, !PT ;  /* 0x0000001617147248 */ /* 0x002fc60007fe0100 */
[----:B------:R-:W-:Y:S01]  /*6110*/  FFMA R25, R24, R17, R25 ;  /* 0x0000001118197223 */ /* 0x000fe20000000019 */
[----:B------:R-:W-:Y:S01]  /*6120*/  VIMNMX R17, PT, PT, R23, R22, PT ;  /* 0x0000001617117248 */ /* 0x000fe20003fe0100 */
[----:B------:R-:W-:Y:S01]  /*6130*/  F2I.TRUNC.NTZ R24, R31 ;  /* 0x0000001f00187305 */ /* 0x000fe2000020f100 */
[----:B0-----:R-:W-:Y:S02]  /*6140*/  VIADD R21, R20, UR5 ;  /* 0x0000000514157c36 */ /* 0x001fe40008000000 */
[----:B------:R-:W-:Y:S01]  /*6150*/  FFMA R25, R0, R25, R9 ;  /* 0x0000001900197223 */ /* 0x000fe20000000009 */
[----:B------:R-:W-:Y:S02]  /*6160*/  VIADD R17, R17, -UR5 ;  /* 0x8000000511117c36 */ /* 0x000fe40008000000 */
[----:B------:R-:W-:-:S03]  /*6170*/  ISETP.GT.AND P0, PT, R4, R21, PT ;  /* 0x000000150400720c */ /* 0x000fc60003f04270 */
[----:B------:R-:W0:Y:S01]  /*6180*/  F2I.TRUNC.NTZ R25, R25 ;  /* 0x0000001900197305 */ /* 0x000e22000020f100 */
[----:B------:R-:W-:-:S13]  /*6190*/  ISETP.LT.OR P0, PT, R4, R17, P0 ;  /* 0x000000110400720c */ /* 0x000fda0000701670 */
[CC--:B0-----:R-:W-:Y:S02]  /*61a0*/  @!P0 VIMNMX R17, PT, PT, R24.reuse, R25.reuse, PT ;  /* 0x0000001918118248 */ /* 0x0c1fe40003fe0100 */
[----:B------:R-:W-:-:S03]  /*61b0*/  VIMNMX R21, PT, PT, R24, R25, !PT ;  /* 0x0000001918157248 */ /* 0x000fc60007fe0100 */
[----:B------:R-:W-:Y:S02]  /*61c0*/  @!P0 VIADD R20, R17, -UR5 ;  /* 0x8000000511148c36 */ /* 0x000fe40008000000 */
[----:B------:R-:W-:-:S03]  /*61d0*/  VIADD R26, R21, UR5 ;  /* 0x00000005151a7c36 */ /* 0x000fc60008000000 */
[----:B------:R-:W-:-:S04]  /*61e0*/  ISETP.LT.OR P0, PT, R3, R20, P0 ;  /* 0x000000140300720c */ /* 0x000fc80000701670 */
[----:B------:R-:W-:-:S13]  /*61f0*/  ISETP.GT.OR P0, PT, R3, R26, P0 ;  /* 0x0000001a0300720c */ /* 0x000fda0000704670 */
[----:B------:R-:W-:Y:S05]  /*6200*/  @P0 BRA `(.L_x_41) ;  /* 0x0000000400080947 */ /* 0x000fea0003800000 */
[----:B------:R-:W-:Y:S01]  /*6210*/  IMAD.IADD R26, R25, 0x1, -R24 ;  /* 0x00000001191a7824 */ /* 0x000fe200078e0a18 */
[----:B------:R-:W-:Y:S01]  /*6220*/  BSSY.RECONVERGENT B1, `(.L_x_42) ;  /* 0x0000018000017945 */ /* 0x000fe20003800200 */
[----:B------:R-:W-:Y:S02]  /*6230*/  IMAD.IADD R27, R22, 0x1, -R23 ;  /* 0x00000001161b7824 */ /* 0x000fe400078e0a17 */
[----:B------:R-:W-:Y:S01]  /*6240*/  IMAD.IADD R21, R23, 0x1, -R4 ;  /* 0x0000000117157824 */ /* 0x000fe200078e0a04 */
[----:B------:R-:W-:Y:S01]  /*6250*/  I2FP.F32.S32 R26, R26 ;  /* 0x0000001a001a7245 */ /* 0x000fe20000201400 */
[----:B------:R-:W-:Y:S01]  /*6260*/  IMAD.IADD R17, R3, 0x1, -R24 ;  /* 0x0000000103117824 */ /* 0x000fe200078e0a18 */
[----:B------:R-:W-:Y:S02]  /*6270*/  I2FP.F32.S32 R27, R27 ;  /* 0x0000001b001b7245 */ /* 0x000fe40000201400 */
[----:B------:R-:W-:Y:S01]  /*6280*/  I2FP.F32.S32 R21, R21 ;  /* 0x0000001500157245 */ /* 0x000fe20000201400 */
[----:B------:R-:W-:Y:S01]  /*6290*/  FMUL R20, R26, R26 ;  /* 0x0000001a1a147220 */ /* 0x000fe20000400000 */
[----:B------:R-:W-:-:S03]  /*62a0*/  I2FP.F32.S32 R28, R17 ;  /* 0x00000011001c7245 */ /* 0x000fc60000201400 */
[----:B------:R-:W-:Y:S01]  /*62b0*/  FFMA R20, R27, R27, R20 ;  /* 0x0000001b1b147223 */ /* 0x000fe20000000014 */
[----:B------:R-:W-:-:S03]  /*62c0*/  FMUL R17, R21, R26 ;  /* 0x0000001a15117220 */ /* 0x000fc60000400000 */
[----:B------:R-:W0:Y:S01]  /*62d0*/  MUFU.RCP R29, R20 ;  /* 0x00000014001d7308 */ /* 0x000e220000001000 */
[----:B------:R-:W-:Y:S01]  /*62e0*/  FFMA R17, R28, R27, R17 ;  /* 0x0000001b1c117223 */ /* 0x000fe20000000011 */
[----:B------:R-:W-:-:S06]  /*62f0*/  FSETP.NEU.AND P1, PT, R20, RZ, PT ;  /* 0x000000ff1400720b */ /* 0x000fcc0003f2d000 */
[----:B------:R-:W1:Y:S01]  /*6300*/  FCHK P0, R17, R20 ;  /* 0x0000001411007302 */ /* 0x000e620000000000 */
[----:B0-----:R-:W-:-:S04]  /*6310*/  FFMA R30, -R20, R29, 1 ;  /* 0x3f800000141e7423 */ /* 0x001fc8000000011d */
[----:B------:R-:W-:-:S04]  /*6320*/  FFMA R30, R29, R30, R29 ;  /* 0x0000001e1d1e7223 */ /* 0x000fc8000000001d */
[----:B------:R-:W-:-:S04]  /*6330*/  FFMA R21, R17, R30, RZ ;  /* 0x0000001e11157223 */ /* 0x000fc800000000ff */
[----:B------:R-:W-:-:S04]  /*6340*/  FFMA R28, -R20, R21, R17 ;  /* 0x00000015141c7223 */ /* 0x000fc80000000111 */
[----:B------:R-:W-:Y:S01]  /*6350*/  FFMA R21, R30, R28, R21 ;  /* 0x0000001c1e157223 */ /* 0x000fe20000000015 */
[----:B-1----:R-:W-:Y:S06]  /*6360*/  @!P0 BRA `(.L_x_43) ;  /* 0x00000000000c8947 */ /* 0x002fec0003800000 */
[----:B------:R-:W-:-:S07]  /*6370*/  MOV R29, 0x6390 ;  /* 0x00006390001d7802 */ /* 0x000fce0000000f00 */
[----:B------:R-:W-:Y:S05]  /*6380*/  CALL.REL.NOINC `($__internal_1_$__cuda_sm3x_div_rn_noftz_f32_slowpath) ;  /* 0x0000000400107944 */ /* 0x000fea0003c00000 */
[----:B------:R-:W-:-:S07]  /*6390*/  IMAD.MOV.U32 R21, RZ, RZ, R17 ;  /* 0x000000ffff157224 */ /* 0x000fce00078e0011 */
.L_x_43:
[----:B------:R-:W-:Y:S05]  /*63a0*/  BSYNC.RECONVERGENT B1 ;  /* 0x0000000000017941 */ /* 0x000fea0003800200 */
.L_x_42:
[----:B------:R-:W-:Y:S01]  /*63b0*/  FSEL R29, R21, -1, P1 ;  /* 0xbf800000151d7808 */ /* 0x000fe20000800000 */
[----:B------:R-:W-:Y:S01]  /*63c0*/  BSSY.RECONVERGENT B1, `(.L_x_44) ;  /* 0x000000e000017945 */ /* 0x000fe20003800200 */
[----:B------:R-:W-:Y:S02]  /*63d0*/  I2FP.F32.S32 R28, R4 ;  /* 0x00000004001c7245 */ /* 0x000fe40000201400 */
[----:B------:R-:W-:Y:S02]  /*63e0*/  FSETP.GEU.AND P0, PT, R29, RZ, PT ;  /* 0x000000ff1d00720b */ /* 0x000fe40003f0e000 */
[----:B------:R-:W-:-:S11]  /*63f0*/  I2FP.F32.U32 R21, R3 ;  /* 0x0000000300157245 */ /* 0x000fd60000201000 */
[----:B------:R-:W-:Y:S02]  /*6400*/  @!P0 I2FP.F32.S32 R17, R23 ;  /* 0x0000001700118245 */ /* 0x000fe40000201400 */
[----:B------:R-:W-:Y:S01]  /*6410*/  @!P0 I2FP.F32.S32 R20, R24 ;  /* 0x0000001800148245 */ /* 0x000fe20000201400 */
[----:B------:R-:W-:Y:S06]  /*6420*/  @!P0 BRA `(.L_x_45) ;  /* 0x00000000001c8947 */ /* 0x000fec0003800000 */
[----:B------:R-:W-:-:S13]  /*6430*/  FSETP.GT.AND P0, PT, R29, 1, PT ;  /* 0x3f8000001d00780b */ /* 0x000fda0003f04000 */
[----:B------:R-:W-:Y:S02]  /*6440*/  @P0 I2FP.F32.S32 R17, R22 ;  /* 0x0000001600110245 */ /* 0x000fe40000201400 */
[----:B------:R-:W-:Y:S02]  /*6450*/  @!P0 I2FP.F32.S32 R22, R23 ;  /* 0x0000001700168245 */ /* 0x000fe40000201400 */
[----:B------:R-:W-:Y:S02]  /*6460*/  @!P0 I2FP.F32.S32 R23, R24 ;  /* 0x0000001800178245 */ /* 0x000fe40000201400 */
[----:B------:R-:W-:Y:S01]  /*6470*/  @P0 I2FP.F32.S32 R20, R25 ;  /* 0x0000001900140245 */ /* 0x000fe20000201400 */
[-C--:B------:R-:W-:Y:S02]  /*6480*/  @!P0 FFMA R17, R27, R29.reuse, R22 ;  /* 0x0000001d1b118223 */ /* 0x080fe40000000016 */
[----:B------:R-:W-:-:S07]  /*6490*/  @!P0 FFMA R20, R26, R29, R23 ;  /* 0x0000001d1a148223 */ /* 0x000fce0000000017 */
.L_x_45:
[----:B------:R-:W-:Y:S05]  /*64a0*/  BSYNC.RECONVERGENT B1 ;  /* 0x0000000000017941 */ /* 0x000fea0003800200 */
.L_x_44:
[----:B------:R-:W-:Y:S01]  /*64b0*/  FADD R20, R21, -R20 ;  /* 0x8000001415147221 */ /* 0x000fe20000000000 */
[----:B------:R-:W-:Y:S01]  /*64c0*/  FADD R17, R28, -R17 ;  /* 0x800000111c117221 */ /* 0x000fe20000000000 */
[----:B------:R-:W-:Y:S02]  /*64d0*/  BSSY.RECONVERGENT B1, `(.L_x_46) ;  /* 0x000000e000017945 */ /* 0x000fe40003800200 */
[----:B------:R-:W-:-:S04]  /*64e0*/  FMUL R20, R20, R20 ;  /* 0x0000001414147220 */ /* 0x000fc80000400000 */
[----:B------:R-:W-:-:S04]  /*64f0*/  FFMA R20, R17, R17, R20 ;  /* 0x0000001111147223 */ /* 0x000fc80000000014 */
[----:B------:R-:W-:Y:S01]  /*6500*/  VIADD R17, R20, 0xf3000000 ;  /* 0xf300000014117836 */ /* 0x000fe20000000000 */
[----:B------:R0:W1:Y:S04]  /*6510*/  MUFU.RSQ R21, R20 ;  /* 0x0000001400157308 */ /* 0x0000680000001400 */
[----:B------:R-:W-:-:S13]  /*6520*/  ISETP.GT.U32.AND P0, PT, R17, 0x727fffff, PT ;  /* 0x727fffff1100780c */ /* 0x000fda0003f04070 */
[----:B01----:R-:W-:Y:S05]  /*6530*/  @!P0 BRA `(.L_x_47) ;  /* 0x00000000000c8947 */ /* 0x003fea0003800000 */
[----:B------:R-:W-:-:S07]  /*6540*/  MOV R25, 0x6560 ;  /* 0x0000656000197802 */ /* 0x000fce0000000f00 */
[----:B------:R-:W-:Y:S05]  /*6550*/  CALL.REL.NOINC `($__internal_0_$__cuda_sm20_sqrt_rn_f32_slowpath) ;  /* 0x0000000000407944 */ /* 0x000fea0003c00000 */
[----:B------:R-:W-:Y:S05]  /*6560*/  BRA `(.L_x_48) ;  /* 0x0000000000107947 */ /* 0x000fea0003800000 */
.L_x_47:
[----:B------:R-:W-:Y:S01]  /*6570*/  FMUL.FTZ R17, R20, R21 ;  /* 0x0000001514117220 */ /* 0x000fe20000410000 */
[----:B------:R-:W-:-:S03]  /*6580*/  FMUL.FTZ R21, R21, 0.5 ;  /* 0x3f00000015157820 */ /* 0x000fc60000410000 */
[----:B------:R-:W-:-:S04]  /*6590*/  FFMA R20, -R17, R17, R20 ;  /* 0x0000001111147223 */ /* 0x000fc80000000114 */
[----:B------:R-:W-:-:S07]  /*65a0*/  FFMA R17, R20, R21, R17 ;  /* 0x0000001514117223 */ /* 0x000fce0000000011 */
.L_x_48:
[----:B------:R-:W-:Y:S05]  /*65b0*/  BSYNC.RECONVERGENT B1 ;  /* 0x0000000000017941 */ /* 0x000fea0003800200 */
.L_x_46:
[----:B------:R-:W-:-:S13]  /*65c0*/  FSETP.GTU.AND P0, PT, R17, R8, PT ;  /* 0x000000081100720b */ /* 0x000fda0003f0c000 */
[----:B------:R-:W0:Y:S08]  /*65d0*/  @!P0 LDC.U8 R17, c[0x0][0x3ac] ;  /* 0x0000eb00ff118b82 */ /* 0x000e300000000000 */
[----:B------:R-:W1:Y:S08]  /*65e0*/  @!P0 LDC.U8 R21, c[0x0][0x3b0] ;  /* 0x0000ec00ff158b82 */ /* 0x000e700000000000 */
[----:B------:R-:W2:Y:S01]  /*65f0*/  @!P0 LDC.U8 R23, c[0x0][0x3b4] ;  /* 0x0000ed00ff178b82 */ /* 0x000ea20000000000 */
[----:B0-----:R0:W-:Y:S04]  /*6600*/  @!P0 STG.E.U8 desc[UR18][R18.64], R17 ;  /* 0x0000001112008986 */ /* 0x0011e8000c101112 */
[----:B-1----:R0:W-:Y:S04]  /*6610*/  @!P0 STG.E.U8 desc[UR18][R18.64+0x1], R21 ;  /* 0x0000011512008986 */ /* 0x0021e8000c101112 */
[----:B--2---:R0:W-:Y:S02]  /*6620*/  @!P0 STG.E.U8 desc[UR18][R18.64+0x2], R23 ;  /* 0x0000021712008986 */ /* 0x0041e4000c101112 */
.L_x_41:
[----:B------:R-:W-:Y:S05]  /*6630*/  BSYNC.RECONVERGENT B0 ;  /* 0x0000000000007941 */ /* 0x000fea0003800200 */
.L_x_40:
[----:B------:R-:W-:Y:S05]  /*6640*/  BRA.U UP3, `(.L_x_49) ;  /* 0xffffffa9039c7547 */ /* 0x000fea000b83ffff */
[----:B------:R-:W-:Y:S05]  /*6650*/  EXIT ;  /* 0x000000000000794d */ /* 0x000fea0003800000 */
        .weak           $__internal_0_$__cuda_sm20_sqrt_rn_f32_slowpath
        .type           $__internal_0_$__cuda_sm20_sqrt_rn_f32_slowpath,@function
        .size           $__internal_0_$__cuda_sm20_sqrt_rn_f32_slowpath,($__internal_1_$__cuda_sm3x_div_rn_noftz_f32_slowpath - $__internal_0_$__cuda_sm20_sqrt_rn_f32_slowpath)
$__internal_0_$__cuda_sm20_sqrt_rn_f32_slowpath:
[----:B------:R-:W-:-:S13]  /*6660*/  LOP3.LUT P0, RZ, R20, 0x7fffffff, RZ, 0xc0, !PT ;  /* 0x7fffffff14ff7812 */ /* 0x000fda000780c0ff */
[----:B------:R-:W-:Y:S05]  /*6670*/  @!P0 BRA `(.L_x_50) ;  /* 0x0000000000448947 */ /* 0x000fea0003800000 */
[----:B------:R-:W-:Y:S01]  /*6680*/  FSETP.GEU.FTZ.AND P0, PT, R20, RZ, PT ;  /* 0x000000ff1400720b */ /* 0x000fe20003f1e000 */
[----:B------:R-:W-:-:S12]  /*6690*/  IMAD.MOV.U32 R17, RZ, RZ, R20 ;  /* 0x000000ffff117224 */ /* 0x000fd800078e0014 */
[----:B------:R-:W-:Y:S01]  /*66a0*/  @!P0 IMAD.MOV.U32 R20, RZ, RZ, 0x7fffffff ;  /* 0x7fffffffff148424 */ /* 0x000fe200078e00ff */
[----:B------:R-:W-:Y:S06]  /*66b0*/  @!P0 BRA `(.L_x_50) ;  /* 0x0000000000348947 */ /* 0x000fec0003800000 */
[----:B------:R-:W-:-:S13]  /*66c0*/  FSETP.GTU.FTZ.AND P0, PT, |R17|, +INF , PT ;  /* 0x7f8000001100780b */ /* 0x000fda0003f1c200 */
[----:B------:R-:W-:Y:S01]  /*66d0*/  @P0 FADD.FTZ R20, R17, 1 ;  /* 0x3f80000011140421 */ /* 0x000fe20000010000 */
[----:B------:R-:W-:Y:S06]  /*66e0*/  @P0 BRA `(.L_x_50) ;  /* 0x0000000000280947 */ /* 0x000fec0003800000 */
[----:B------:R-:W-:-:S13]  /*66f0*/  FSETP.NEU.FTZ.AND P0, PT, |R17|, +INF , PT ;  /* 0x7f8000001100780b */ /* 0x000fda0003f1d200 */
[----:B------:R-:W-:-:S04]  /*6700*/  @P0 FFMA R21, R17, 1.84467440737095516160e+19, RZ ;  /* 0x5f80000011150823 */ /* 0x000fc800000000ff */
[----:B------:R-:W0:Y:S02]  /*6710*/  @P0 MUFU.RSQ R20, R21 ;  /* 0x0000001500140308 */ /* 0x000e240000001400 */
[----:B0-----:R-:W-:Y:S01]  /*6720*/  @P0 FMUL.FTZ R22, R21, R20 ;  /* 0x0000001415160220 */ /* 0x001fe20000410000 */
[----:B------:R-:W-:Y:S01]  /*6730*/  @P0 FMUL.FTZ R24, R20, 0.5 ;  /* 0x3f00000014180820 */ /* 0x000fe20000410000 */
[----:B------:R-:W-:Y:S02]  /*6740*/  @!P0 IMAD.MOV.U32 R20, RZ, RZ, R17 ;  /* 0x000000ffff148224 */ /* 0x000fe400078e0011 */
[----:B------:R-:W-:-:S04]  /*6750*/  @P0 FADD.FTZ R23, -R22, -RZ ;  /* 0x800000ff16170221 */ /* 0x000fc80000010100 */
[----:B------:R-:W-:-:S04]  /*6760*/  @P0 FFMA R23, R22, R23, R21 ;  /* 0x0000001716170223 */ /* 0x000fc80000000015 */
[----:B------:R-:W-:-:S04]  /*6770*/  @P0 FFMA R23, R23, R24, R22 ;  /* 0x0000001817170223 */ /* 0x000fc80000000016 */
[----:B------:R-:W-:-:S07]  /*6780*/  @P0 FMUL.FTZ R20, R23, 2.3283064365386962891e-10 ;  /* 0x2f80000017140820 */ /* 0x000fce0000410000 */
.L_x_50:
[----:B------:R-:W-:Y:S02]  /*6790*/  IMAD.MOV.U32 R17, RZ, RZ, R20 ;  /* 0x000000ffff117224 */ /* 0x000fe400078e0014 */
[----:B------:R-:W-:Y:S02]  /*67a0*/  IMAD.MOV.U32 R20, RZ, RZ, R25 ;  /* 0x000000ffff147224 */ /* 0x000fe400078e0019 */
[----:B------:R-:W-:-:S04]  /*67b0*/  IMAD.MOV.U32 R21, RZ, RZ, 0x0 ;  /* 0x00000000ff157424 */ /* 0x000fc800078e00ff */
[----:B------:R-:W-:Y:S05]  /*67c0*/  RET.REL.NODEC R20 `(cubeRenderer03) ;  /* 0xffffff98140c7950 */ /* 0x000fea0003c3ffff */
        .weak           $__internal_1_$__cuda_sm3x_div_rn_noftz_f32_slowpath
        .type           $__internal_1_$__cuda_sm3x_div_rn_noftz_f32_slowpath,@function
        .size           $__internal_1_$__cuda_sm3x_div_rn_noftz_f32_slowpath,(.L_x_64 - $__internal_1_$__cuda_sm3x_div_rn_noftz_f32_slowpath)
$__internal_1_$__cuda_sm3x_div_rn_noftz_f32_slowpath:
[--C-:B------:R-:W-:Y:S01]  /*67d0*/  SHF.R.U32.HI R28, RZ, 0x17, R20.reuse ;  /* 0x00000017ff1c7819 */ /* 0x100fe20000011614 */
[----:B------:R-:W-:Y:S01]  /*67e0*/  BSSY.RECONVERGENT B2, `(.L_x_51) ;  /* 0x0000064000027945 */ /* 0x000fe20003800200 */
[--C-:B------:R-:W-:Y:S01]  /*67f0*/  SHF.R.U32.HI R30, RZ, 0x17, R17.reuse ;  /* 0x00000017ff1e7819 */ /* 0x100fe20000011611 */
[----:B------:R-:W-:Y:S01]  /*6800*/  IMAD.MOV.U32 R31, RZ, RZ, R17 ;  /* 0x000000ffff1f7224 */ /* 0x000fe200078e0011 */
[----:B------:R-:W-:Y:S01]  /*6810*/  LOP3.LUT R28, R28, 0xff, RZ, 0xc0, !PT ;  /* 0x000000ff1c1c7812 */ /* 0x000fe200078ec0ff */
[----:B------:R-:W-:Y:S01]  /*6820*/  IMAD.MOV.U32 R32, RZ, RZ, R20 ;  /* 0x000000ffff207224 */ /* 0x000fe200078e0014 */
[----:B------:R-:W-:-:S03]  /*6830*/  LOP3.LUT R30, R30, 0xff, RZ, 0xc0, !PT ;  /* 0x000000ff1e1e7812 */ /* 0x000fc600078ec0ff */
[----:B------:R-:W-:Y:S02]  /*6840*/  VIADD R34, R28, 0xffffffff ;  /* 0xffffffff1c227836 */ /* 0x000fe40000000000 */
[----:B------:R-:W-:-:S03]  /*6850*/  VIADD R33, R30, 0xffffffff ;  /* 0xffffffff1e217836 */ /* 0x000fc60000000000 */
[----:B------:R-:W-:-:S04]  /*6860*/  ISETP.GT.U32.AND P0, PT, R34, 0xfd, PT ;  /* 0x000000fd2200780c */ /* 0x000fc80003f04070 */
[----:B------:R-:W-:-:S13]  /*6870*/  ISETP.GT.U32.OR P0, PT, R33, 0xfd, P0 ;  /* 0x000000fd2100780c */ /* 0x000fda0000704470 */
[----:B------:R-:W-:Y:S01]  /*6880*/  @!P0 IMAD.MOV.U32 R21, RZ, RZ, RZ ;  /* 0x000000ffff158224 */ /* 0x000fe200078e00ff */
[----:B------:R-:W-:Y:S06]  /*6890*/  @!P0 BRA `(.L_x_52) ;  /* 0x00000000005c8947 */ /* 0x000fec0003800000 */
[----:B------:R-:W-:Y:S02]  /*68a0*/  FSETP.GTU.FTZ.AND P0, PT, |R17|, +INF , PT ;  /* 0x7f8000001100780b */ /* 0x000fe40003f1c200 */
[----:B------:R-:W-:-:S04]  /*68b0*/  FSETP.GTU.FTZ.AND P2, PT, |R20|, +INF , PT ;  /* 0x7f8000001400780b */ /* 0x000fc80003f5c200 */
[----:B------:R-:W-:-:S13]  /*68c0*/  PLOP3.LUT P0, PT, P0, P2, PT, 0xf8, 0x8f ;  /* 0x00000000008f781c */ /* 0x000fda0000705f70 */
[----:B------:R-:W-:Y:S05]  /*68d0*/  @P0 BRA `(.L_x_53) ;  /* 0x00000004004c0947 */ /* 0x000fea0003800000 */
[----:B------:R-:W-:-:S13]  /*68e0*/  LOP3.LUT P0, RZ, R32, 0x7fffffff, R31, 0xc8, !PT ;  /* 0x7fffffff20ff7812 */ /* 0x000fda000780c81f */
[----:B------:R-:W-:Y:S05]  /*68f0*/  @!P0 BRA `(.L_x_54) ;  /* 0x00000004003c8947 */ /* 0x000fea0003800000 */
[C---:B------:R-:W-:Y:S02]  /*6900*/  FSETP.NEU.FTZ.AND P2, PT, |R17|.reuse, +INF , PT ;  /* 0x7f8000001100780b */ /* 0x040fe40003f5d200 */
[----:B------:R-:W-:Y:S02]  /*6910*/  FSETP.NEU.FTZ.AND P3, PT, |R20|, +INF , PT ;  /* 0x7f8000001400780b */ /* 0x000fe40003f7d200 */
[----:B------:R-:W-:-:S11]  /*6920*/  FSETP.NEU.FTZ.AND P0, PT, |R17|, +INF , PT ;  /* 0x7f8000001100780b */ /* 0x000fd60003f1d200 */
[----:B------:R-:W-:Y:S05]  /*6930*/  @!P3 BRA !P2, `(.L_x_54) ;  /* 0x00000004002cb947 */ /* 0x000fea0005000000 */
[----:B------:R-:W-:-:S04]  /*6940*/  LOP3.LUT P2, RZ, R31, 0x7fffffff, RZ, 0xc0, !PT ;  /* 0x7fffffff1fff7812 */ /* 0x000fc8000784c0ff */
[----:B------:R-:W-:-:S13]  /*6950*/  PLOP3.LUT P2, PT, P3, P2, PT, 0x2f, 0xf2 ;  /* 0x0000000000f2781c */ /* 0x000fda0001f44577 */
[----:B------:R-:W-:Y:S05]  /*6960*/  @P2 BRA `(.L_x_55) ;  /* 0x0000000400182947 */ /* 0x000fea0003800000 */
[----:B------:R-:W-:-:S04]  /*6970*/  LOP3.LUT P2, RZ, R32, 0x7fffffff, RZ, 0xc0, !PT ;  /* 0x7fffffff20ff7812 */ /* 0x000fc8000784c0ff */
[----:B------:R-:W-:-:S13]  /*6980*/  PLOP3.LUT P0, PT, P0, P2, PT, 0x2f, 0xf2 ;  /* 0x0000000000f2781c */ /* 0x000fda0000704577 */
[----:B------:R-:W-:Y:S05]  /*6990*/  @P0 BRA `(.L_x_56) ;  /* 0x0000000400000947 */ /* 0x000fea0003800000 */
[----:B------:R-:W-:Y:S02]  /*69a0*/  ISETP.GE.AND P0, PT, R33, RZ, PT ;  /* 0x000000ff2100720c */ /* 0x000fe40003f06270 */
[----:B------:R-:W-:-:S11]  /*69b0*/  ISETP.GE.AND P2, PT, R34, RZ, PT ;  /* 0x000000ff2200720c */ /* 0x000fd60003f46270 */
[----:B------:R-:W-:Y:S02]  /*69c0*/  @P0 IMAD.MOV.U32 R21, RZ, RZ, RZ ;  /* 0x000000ffff150224 */ /* 0x000fe400078e00ff */
[----:B------:R-:W-:Y:S01]  /*69d0*/  @!P0 FFMA R31, R17, 1.84467440737095516160e+19, RZ ;  /* 0x5f800000111f8823 */ /* 0x000fe200000000ff */
[----:B------:R-:W-:Y:S02]  /*69e0*/  @!P0 IMAD.MOV.U32 R21, RZ, RZ, -0x40 ;  /* 0xffffffc0ff158424 */ /* 0x000fe400078e00ff */
[----:B------:R-:W-:Y:S02]  /*69f0*/  @!P2 FFMA R32, R20, 1.84467440737095516160e+19, RZ ;  /* 0x5f8000001420a823 */ /* 0x000fe400000000ff */
[----:B------:R-:W-:-:S07]  /*6a00*/  @!P2 VIADD R21, R21, 0x40 ;  /* 0x000000401515a836 */ /* 0x000fce0000000000 */
.L_x_52:
[----:B------:R-:W-:Y:S01]  /*6a10*/  LEA R17, R28, 0xc0800000, 0x17 ;  /* 0xc08000001c117811 */ /* 0x000fe200078eb8ff */
[----:B------:R-:W-:Y:S01]  /*6a20*/  VIADD R30, R30, 0xffffff81 ;  /* 0xffffff811e1e7836 */ /* 0x000fe20000000000 */
[----:B------:R-:W-:Y:S03]  /*6a30*/  BSSY.RECONVERGENT B3, `(.L_x_57) ;  /* 0x0000035000037945 */ /* 0x000fe60003800200 */
[----:B------:R-:W-:Y:S02]  /*6a40*/  IMAD.IADD R33, R32, 0x1, -R17 ;  /* 0x0000000120217824 */ /* 0x000fe400078e0a11 */
[C---:B------:R-:W-:Y:S01]  /*6a50*/  IMAD R17, R30.reuse, -0x800000, R31 ;  /* 0xff8000001e117824 */ /* 0x040fe200078e021f */
[----:B------:R-:W-:Y:S01]  /*6a60*/  IADD3 R30, PT, PT, R30, 0x7f, -R28 ;  /* 0x0000007f1e1e7810 */ /* 0x000fe20007ffe81c */
[----:B------:R-:W0:Y:S01]  /*6a70*/  MUFU.RCP R35, R33 ;  /* 0x0000002100237308 */ /* 0x000e220000001000 */
[----:B------:R-:W-:-:S03]  /*6a80*/  FADD.FTZ R20, -R33, -RZ ;  /* 0x800000ff21147221 */ /* 0x000fc60000010100 */
[----:B------:R-:W-:Y:S02]  /*6a90*/  IMAD.IADD R30, R30, 0x1, R21 ;  /* 0x000000011e1e7824 */ /* 0x000fe400078e0215 */
[----:B0-----:R-:W-:-:S04]  /*6aa0*/  FFMA R32, R35, R20, 1 ;  /* 0x3f80000023207423 */ /* 0x001fc80000000014 */
[----:B------:R-:W-:-:S04]  /*6ab0*/  FFMA R32, R35, R32, R35 ;  /* 0x0000002023207223 */ /* 0x000fc80000000023 */
[----:B------:R-:W-:-:S04]  /*6ac0*/  FFMA R31, R17, R32, RZ ;  /* 0x00000020111f7223 */ /* 0x000fc800000000ff */
[----:B------:R-:W-:-:S04]  /*6ad0*/  FFMA R34, R20, R31, R17 ;  /* 0x0000001f14227223 */ /* 0x000fc80000000011 */
[----:B------:R-:W-:-:S04]  /*6ae0*/  FFMA R31, R32, R34, R31 ;  /* 0x00000022201f7223 */ /* 0x000fc8000000001f */
[----:B------:R-:W-:-:S04]  /*6af0*/  FFMA R20, R20, R31, R17 ;  /* 0x0000001f14147223 */ /* 0x000fc80000000011 */
[----:B------:R-:W-:-:S05]  /*6b00*/  FFMA R17, R32, R20, R31 ;  /* 0x0000001420117223 */ /* 0x000fca000000001f */
[----:B------:R-:W-:-:S04]  /*6b10*/  SHF.R.U32.HI R28, RZ, 0x17, R17 ;  /* 0x00000017ff1c7819 */ /* 0x000fc80000011611 */
[----:B------:R-:W-:-:S05]  /*6b20*/  LOP3.LUT R21, R28, 0xff, RZ, 0xc0, !PT ;  /* 0x000000ff1c157812 */ /* 0x000fca00078ec0ff */
[----:B------:R-:W-:-:S04]  /*6b30*/  IMAD.IADD R21, R21, 0x1, R30 ;  /* 0x0000000115157824 */ /* 0x000fc800078e021e */
[----:B------:R-:W-:-:S05]  /*6b40*/  VIADD R28, R21, 0xffffffff ;  /* 0xffffffff151c7836 */ /* 0x000fca0000000000 */
[----:B------:R-:W-:-:S13]  /*6b50*/  ISETP.GE.U32.AND P0, PT, R28, 0xfe, PT ;  /* 0x000000fe1c00780c */ /* 0x000fda0003f06070 */
[----:B------:R-:W-:Y:S05]  /*6b60*/  @!P0 BRA `(.L_x_58) ;  /* 0x0000000000808947 */ /* 0x000fea0003800000 */
[----:B------:R-:W-:-:S13]  /*6b70*/  ISETP.GT.AND P0, PT, R21, 0xfe, PT ;  /* 0x000000fe1500780c */ /* 0x000fda0003f04270 */
[----:B------:R-:W-:Y:S05]  /*6b80*/  @P0 BRA `(.L_x_59) ;  /* 0x00000000006c0947 */ /* 0x000fea0003800000 */
[----:B------:R-:W-:-:S13]  /*6b90*/  ISETP.GE.AND P0, PT, R21, 0x1, PT ;  /* 0x000000011500780c */ /* 0x000fda0003f06270 */
[----:B------:R-:W-:Y:S05]  /*6ba0*/  @P0 BRA `(.L_x_60) ;  /* 0x0000000000740947 */ /* 0x000fea0003800000 */
[----:B------:R-:W-:Y:S02]  /*6bb0*/  ISETP.GE.AND P0, PT, R21, -0x18, PT ;  /* 0xffffffe81500780c */ /* 0x000fe40003f06270 */
[----:B------:R-:W-:-:S11]  /*6bc0*/  LOP3.LUT R17, R17, 0x80000000, RZ, 0xc0, !PT ;  /* 0x8000000011117812 */ /* 0x000fd600078ec0ff */
[----:B------:R-:W-:Y:S05]  /*6bd0*/  @!P0 BRA `(.L_x_60) ;  /* 0x0000000000688947 */ /* 0x000fea0003800000 */
[-C--:B------:R-:W-:Y:S01]  /*6be0*/  FFMA.RZ R28, R32, R20.reuse, R31 ;  /* 0x00000014201c7223 */ /* 0x080fe2000000c01f */
[C---:B------:R-:W-:Y:S01]  /*6bf0*/  VIADD R33, R21.reuse, 0x20 ;  /* 0x0000002015217836 */ /* 0x040fe20000000000 */
[C---:B------:R-:W-:Y:S02]  /*6c00*/  ISETP.NE.AND P3, PT, R21.reuse, RZ, PT ;  /* 0x000000ff1500720c */ /* 0x040fe40003f65270 */
[----:B------:R-:W-:Y:S01]  /*6c10*/  ISETP.NE.AND P2, PT, R21, RZ, PT ;  /* 0x000000ff1500720c */ /* 0x000fe20003f45270 */
[----:B------:R-:W-:Y:S01]  /*6c20*/  IMAD.MOV R21, RZ, RZ, -R21 ;  /* 0x000000ffff157224 */ /* 0x000fe200078e0a15 */
[----:B------:R-:W-:Y:S01]  /*6c30*/  LOP3.LUT R30, R28, 0x7fffff, RZ, 0xc0, !PT ;  /* 0x007fffff1c1e7812 */ /* 0x000fe200078ec0ff */
[CCC-:B------:R-:W-:Y:S01]  /*6c40*/  FFMA.RP R28, R32.reuse, R20.reuse, R31.reuse ;  /* 0x00000014201c7223 */ /* 0x1c0fe2000000801f */
[----:B------:R-:W-:Y:S02]  /*6c50*/  FFMA.RM R31, R32, R20, R31 ;  /* 0x00000014201f7223 */ /* 0x000fe4000000401f */
[----:B------:R-:W-:-:S02]  /*6c60*/  LOP3.LUT R30, R30, 0x800000, RZ, 0xfc, !PT ;  /* 0x008000001e1e7812 */ /* 0x000fc400078efcff */
[----:B------:R-:W-:Y:S02]  /*6c70*/  SEL R21, R21, RZ, P3 ;  /* 0x000000ff15157207 */ /* 0x000fe40001800000 */
[----:B------:R-:W-:Y:S02]  /*6c80*/  SHF.L.U32 R33, R30, R33, RZ ;  /* 0x000000211e217219 */ /* 0x000fe400000006ff */
[----:B------:R-:W-:Y:S02]  /*6c90*/  FSETP.NEU.FTZ.AND P0, PT, R28, R31, PT ;  /* 0x0000001f1c00720b */ /* 0x000fe40003f1d000 */
[----:B------:R-:W-:Y:S02]  /*6ca0*/  ISETP.NE.AND P2, PT, R33, RZ, P2 ;  /* 0x000000ff2100720c */ /* 0x000fe40001745270 */
[----:B------:R-:W-:Y:S02]  /*6cb0*/  SHF.R.U32.HI R21, RZ, R21, R30 ;  /* 0x00000015ff157219 */ /* 0x000fe4000001161e */
[----:B------:R-:W-:-:S02]  /*6cc0*/  PLOP3.LUT P0, PT, P0, P2, PT, 0xf8, 0x8f ;  /* 0x00000000008f781c */ /* 0x000fc40000705f70 */
[----:B------:R-:W-:Y:S02]  /*6cd0*/  SHF.R.U32.HI R31, RZ, 0x1, R21 ;  /* 0x00000001ff1f7819 */ /* 0x000fe40000011615 */
[----:B------:R-:W-:-:S04]  /*6ce0*/  SEL R20, RZ, 0x1, !P0 ;  /* 0x00000001ff147807 */ /* 0x000fc80004000000 */
[----:B------:R-:W-:-:S04]  /*6cf0*/  LOP3.LUT R20, R20, 0x1, R31, 0xf8, !PT ;  /* 0x0000000114147812 */ /* 0x000fc800078ef81f */
[----:B------:R-:W-:-:S05]  /*6d00*/  LOP3.LUT R20, R20, R21, RZ, 0xc0, !PT ;  /* 0x0000001514147212 */ /* 0x000fca00078ec0ff */
[----:B------:R-:W-:-:S05]  /*6d10*/  IMAD.IADD R20, R31, 0x1, R20 ;  /* 0x000000011f147824 */ /* 0x000fca00078e0214 */
[----:B------:R-:W-:Y:S01]  /*6d20*/  LOP3.LUT R17, R20, R17, RZ, 0xfc, !PT ;  /* 0x0000001114117212 */ /* 0x000fe200078efcff */
[----:B------:R-:W-:Y:S06]  /*6d30*/  BRA `(.L_x_60) ;  /* 0x0000000000107947 */ /* 0x000fec0003800000 */
.L_x_59:
[----:B------:R-:W-:-:S04]  /*6d40*/  LOP3.LUT R17, R17, 0x80000000, RZ, 0xc0, !PT ;  /* 0x8000000011117812 */ /* 0x000fc800078ec0ff */
[----:B------:R-:W-:Y:S01]  /*6d50*/  LOP3.LUT R17, R17, 0x7f800000, RZ, 0xfc, !PT ;  /* 0x7f80000011117812 */ /* 0x000fe200078efcff */
[----:B------:R-:W-:Y:S06]  /*6d60*/  BRA `(.L_x_60) ;  /* 0x0000000000047947 */ /* 0x000fec0003800000 */
.L_x_58:
[----:B------:R-:W-:-:S07]  /*6d70*/  IMAD R17, R30, 0x800000, R17 ;  /* 0x008000001e117824 */ /* 0x000fce00078e0211 */
.L_x_60:
[----:B------:R-:W-:Y:S05]  /*6d80*/  BSYNC.RECONVERGENT B3 ;  /* 0x0000000000037941 */ /* 0x000fea0003800200 */
.L_x_57:
[----:B------:R-:W-:Y:S05]  /*6d90*/  BRA `(.L_x_61) ;  /* 0x0000000000207947 */ /* 0x000fea0003800000 */
.L_x_56:
[----:B------:R-:W-:-:S04]  /*6da0*/  LOP3.LUT R17, R32, 0x80000000, R31, 0x48, !PT ;  /* 0x8000000020117812 */ /* 0x000fc800078e481f */
[----:B------:R-:W-:Y:S01]  /*6db0*/  LOP3.LUT R17, R17, 0x7f800000, RZ, 0xfc, !PT ;  /* 0x7f80000011117812 */ /* 0x000fe200078efcff */
[----:B------:R-:W-:Y:S06]  /*6dc0*/  BRA `(.L_x_61) ;  /* 0x0000000000147947 */ /* 0x000fec0003800000 */
.L_x_55:
[----:B------:R-:W-:Y:S01]  /*6dd0*/  LOP3.LUT R17, R32, 0x80000000, R31, 0x48, !PT ;  /* 0x8000000020117812 */ /* 0x000fe200078e481f */
[----:B------:R-:W-:Y:S06]  /*6de0*/  BRA `(.L_x_61) ;  /* 0x00000000000c7947 */ /* 0x000fec0003800000 */
.L_x_54:
[----:B------:R-:W0:Y:S01]  /*6df0*/  MUFU.RSQ R17, -QNAN ;  /* 0xffc0000000117908 */ /* 0x000e220000001400 */
[----:B------:R-:W-:Y:S05]  /*6e00*/  BRA `(.L_x_61) ;  /* 0x0000000000047947 */ /* 0x000fea0003800000 */
.L_x_53:
[----:B------:R-:W-:-:S07]  /*6e10*/  FADD.FTZ R17, R17, R20 ;  /* 0x0000001411117221 */ /* 0x000fce0000010000 */
.L_x_61:
[----:B------:R-:W-:Y:S05]  /*6e20*/  BSYNC.RECONVERGENT B2 ;  /* 0x0000000000027941 */ /* 0x000fea0003800200 */
.L_x_51:
[----:B------:R-:W-:Y:S02]  /*6e30*/  IMAD.MOV.U32 R20, RZ, RZ, R29 ;  /* 0x000000ffff147224 */ /* 0x000fe400078e001d */
[----:B------:R-:W-:-:S04]  /*6e40*/  IMAD.MOV.U32 R21, RZ, RZ, 0x0 ;  /* 0x00000000ff157424 */ /* 0x000fc800078e00ff */
[----:B0-----:R-:W-:Y:S05]  /*6e50*/  RET.REL.NODEC R20 `(cubeRenderer03) ;  /* 0xffffff9014687950 */ /* 0x001fea0003c3ffff */
.L_x_62:
[----:B------:R-:W-:-:S00]  /*6e60*/  BRA `(.L_x_62) ;  /* 0xfffffffc00fc7947 */ /* 0x000fc0000383ffff */
[----:B------:R-:W-:-:S00]  /*6e70*/  NOP ;  /* 0x0000000000007918 */ /* 0x000fc00000000000 */
        /* <DEDUP_REMOVED lines=8> */
.L_x_64:


//--------------------- .nv.global.init           --------------------------
	.section	.nv.global.init,"aw",@progbits
	.align	4
.nv.global.init:
	.type		__cudart_i2opi_f,@object
	.size		__cudart_i2opi_f,(.L_0 - __cudart_i2opi_f)
__cudart_i2opi_f:
        /*0000*/ 	.byte	0x41, 0x90, 0x43, 0x3c, 0x99, 0x95, 0x62, 0xdb, 0xc0, 0xdd, 0x34, 0xf5, 0xd1, 0x57, 0x27, 0xfc
        /*0010*/ 	.byte	0x29, 0x15, 0x44, 0x4e, 0x6e, 0x83, 0xf9, 0xa2
.L_0:


//--------------------- .nv.shared.reserved.0     --------------------------
	.section	.nv.shared.reserved.0,"aw",@nobits
	.weak		__nv_reservedSMEM_offset_0_alias
	.size		__nv_reservedSMEM_offset_0_alias, 0, 64
	.other		__nv_reservedSMEM_offset_0_alias,@"STO_CUDA_RESERVED_SHARED STV_DEFAULT"
__nv_reservedSMEM_offset_0_alias:
	.zero		0
	.zero		64


//--------------------- .nv.constant0.cubeRenderer03 --------------------------
	.section	.nv.constant0.cubeRenderer03,"a",@progbits
	.sectionflags	@""
	.align	4
.nv.constant0.cubeRenderer03:
	.zero		956


//--------------------- SYMBOLS --------------------------

	.type		.nv.reservedSmem.offset0,@object
	.size		.nv.reservedSmem.offset0,0x4
